//
// Generated by NVIDIA NVVM Compiler
//
// Compiler Build ID: CL-36424714
// Cuda compilation tools, release 13.0, V13.0.88
// Based on NVVM 20.0.0
//

.version 9.0
.target sm_100
.address_size 64

	// .globl	_Z16init_dist_kernelPtii
// _ZZ6phase1PtiiiE5pivot has been demoted
// _ZZ6phase2PtiiiiE5tileA has been demoted
// _ZZ6phase2PtiiiiE5tileB has been demoted
// _ZZ6phase3PtiiiiE13pivotRowSlice has been demoted
// _ZZ6phase3PtiiiiE13pivotColSlice has been demoted

.visible .entry _Z16init_dist_kernelPtii(
	.param .u64 .ptr .align 1 _Z16init_dist_kernelPtii_param_0,
	.param .u32 _Z16init_dist_kernelPtii_param_1,
	.param .u32 _Z16init_dist_kernelPtii_param_2
)
{
	.reg .pred 	%p<4>;
	.reg .b16 	%rs<3>;
	.reg .b32 	%r<17>;
	.reg .b64 	%rd<7>;

	ld.param.u64 	%rd2, [_Z16init_dist_kernelPtii_param_0];
	ld.param.u32 	%r3, [_Z16init_dist_kernelPtii_param_1];
	ld.param.u32 	%r5, [_Z16init_dist_kernelPtii_param_2];
	cvta.to.global.u64 	%rd1, %rd2;
	mov.u32 	%r6, %ctaid.x;
	mov.u32 	%r7, %ntid.x;
	mov.u32 	%r8, %tid.x;
	mad.lo.s32 	%r1, %r6, %r7, %r8;
	mov.u32 	%r9, %ctaid.y;
	mov.u32 	%r10, %ntid.y;
	mov.u32 	%r11, %tid.y;
	mad.lo.s32 	%r12, %r9, %r10, %r11;
	max.s32 	%r13, %r1, %r12;
	setp.ge.s32 	%p1, %r13, %r5;
	@%p1 bra 	$L__BB0_4;
	setp.ge.s32 	%p2, %r13, %r3;
	@%p2 bra 	$L__BB0_3;
	setp.ne.s32 	%p3, %r1, %r12;
	selp.s16 	%rs2, -1, 0, %p3;
	mad.lo.s32 	%r16, %r5, %r12, %r1;
	mul.wide.s32 	%rd5, %r16, 2;
	add.s64 	%rd6, %rd1, %rd5;
	st.global.u16 	[%rd6], %rs2;
	bra.uni 	$L__BB0_4;
$L__BB0_3:
	mad.lo.s32 	%r15, %r5, %r12, %r1;
	mul.wide.s32 	%rd3, %r15, 2;
	add.s64 	%rd4, %rd1, %rd3;
	mov.b16 	%rs1, -1;
	st.global.u16 	[%rd4], %rs1;
$L__BB0_4:
	ret;

}
	// .globl	_Z19update_edges_kernelPtPiii
.visible .entry _Z19update_edges_kernelPtPiii(
	.param .u64 .ptr .align 1 _Z19update_edges_kernelPtPiii_param_0,
	.param .u64 .ptr .align 1 _Z19update_edges_kernelPtPiii_param_1,
	.param .u32 _Z19update_edges_kernelPtPiii_param_2,
	.param .u32 _Z19update_edges_kernelPtPiii_param_3
)
{
	.reg .pred 	%p<2>;
	.reg .b32 	%r<12>;
	.reg .b64 	%rd<9>;

	ld.param.u64 	%rd1, [_Z19update_edges_kernelPtPiii_param_0];
	ld.param.u64 	%rd2, [_Z19update_edges_kernelPtPiii_param_1];
	ld.param.u32 	%r3, [_Z19update_edges_kernelPtPiii_param_2];
	ld.param.u32 	%r2, [_Z19update_edges_kernelPtPiii_param_3];
	mov.u32 	%r4, %ctaid.x;
	mov.u32 	%r5, %ntid.x;
	mov.u32 	%r6, %tid.x;
	mad.lo.s32 	%r1, %r4, %r5, %r6;
	setp.ge.s32 	%p1, %r1, %r3;
	@%p1 bra 	$L__BB1_2;
	cvta.to.global.u64 	%rd3, %rd2;
	cvta.to.global.u64 	%rd4, %rd1;
	mul.lo.s32 	%r7, %r1, 3;
	mul.wide.s32 	%rd5, %r7, 4;
	add.s64 	%rd6, %rd3, %rd5;
	ld.global.u32 	%r8, [%rd6];
	ld.global.u32 	%r9, [%rd6+4];
	ld.global.u32 	%r10, [%rd6+8];
	mad.lo.s32 	%r11, %r8, %r2, %r9;
	mul.wide.s32 	%rd7, %r11, 2;
	add.s64 	%rd8, %rd4, %rd7;
	st.global.u16 	[%rd8], %r10;
$L__BB1_2:
	ret;

}
	// .globl	_Z18dist_to_out_kernelPtPiii
.visible .entry _Z18dist_to_out_kernelPtPiii(
	.param .u64 .ptr .align 1 _Z18dist_to_out_kernelPtPiii_param_0,
	.param .u64 .ptr .align 1 _Z18dist_to_out_kernelPtPiii_param_1,
	.param .u32 _Z18dist_to_out_kernelPtPiii_param_2,
	.param .u32 _Z18dist_to_out_kernelPtPiii_param_3
)
{
	.reg .pred 	%p<2>;
	.reg .b32 	%r<17>;
	.reg .b64 	%rd<9>;

	ld.param.u64 	%rd1, [_Z18dist_to_out_kernelPtPiii_param_0];
	ld.param.u64 	%rd2, [_Z18dist_to_out_kernelPtPiii_param_1];
	ld.param.u32 	%r5, [_Z18dist_to_out_kernelPtPiii_param_2];
	ld.param.u32 	%r4, [_Z18dist_to_out_kernelPtPiii_param_3];
	mov.u32 	%r6, %ctaid.x;
	mov.u32 	%r7, %ntid.x;
	mov.u32 	%r8, %tid.x;
	mad.lo.s32 	%r1, %r6, %r7, %r8;
	mov.u32 	%r9, %ctaid.y;
	mov.u32 	%r10, %ntid.y;
	mov.u32 	%r11, %tid.y;
	mad.lo.s32 	%r12, %r9, %r10, %r11;
	max.s32 	%r13, %r1, %r12;
	setp.ge.s32 	%p1, %r13, %r5;
	@%p1 bra 	$L__BB2_2;
	cvta.to.global.u64 	%rd3, %rd1;
	cvta.to.global.u64 	%rd4, %rd2;
	mad.lo.s32 	%r14, %r4, %r12, %r1;
	mul.wide.s32 	%rd5, %r14, 2;
	add.s64 	%rd6, %rd3, %rd5;
	ld.global.u16 	%r15, [%rd6];
	mad.lo.s32 	%r16, %r5, %r12, %r1;
	mul.wide.s32 	%rd7, %r16, 4;
	add.s64 	%rd8, %rd4, %rd7;
	st.global.u32 	[%rd8], %r15;
$L__BB2_2:
	ret;

}
	// .globl	_Z6phase1Ptiii
.visible .entry _Z6phase1Ptiii(
	.param .u64 .ptr .align 1 _Z6phase1Ptiii_param_0,
	.param .u32 _Z6phase1Ptiii_param_1,
	.param .u32 _Z6phase1Ptiii_param_2,
	.param .u32 _Z6phase1Ptiii_param_3
)
{
	.reg .pred 	%p<42>;
	.reg .b32 	%r<141>;
	.reg .b64 	%rd<16>;
	// demoted variable
	.shared .align 4 .b8 _ZZ6phase1PtiiiE5pivot[16640];
	ld.param.u64 	%rd7, [_Z6phase1Ptiii_param_0];
	ld.param.u32 	%r42, [_Z6phase1Ptiii_param_1];
	ld.param.u32 	%r41, [_Z6phase1Ptiii_param_2];
	ld.param.u32 	%r43, [_Z6phase1Ptiii_param_3];
	cvta.to.global.u64 	%rd1, %rd7;
	mov.u32 	%r1, %tid.y;
	mov.u32 	%r2, %tid.x;
	shl.b32 	%r44, %r1, 1;
	shl.b32 	%r3, %r2, 1;
	mul.lo.s32 	%r45, %r43, %r41;
	add.s32 	%r4, %r45, %r44;
	add.s32 	%r5, %r4, 1;
	add.s32 	%r46, %r45, %r3;
	add.s32 	%r7, %r46, 1;
	add.s32 	%r8, %r41, 1;
	max.s32 	%r47, %r4, %r46;
	setp.lt.s32 	%p1, %r47, %r42;
	setp.ge.s32 	%p5, %r47, %r42;
	mul.lo.s32 	%r9, %r4, %r42;
	add.s32 	%r48, %r9, %r46;
	mul.wide.s32 	%rd8, %r48, 2;
	add.s64 	%rd2, %rd1, %rd8;
	mad.lo.s32 	%r10, %r44, %r41, %r44;
	add.s32 	%r49, %r10, %r3;
	shl.b32 	%r50, %r49, 2;
	mov.u32 	%r51, _ZZ6phase1PtiiiE5pivot;
	add.s32 	%r11, %r51, %r50;
	@%p5 bra 	$L__BB3_2;
	ld.global.u16 	%r52, [%rd2];
	st.shared.u32 	[%r11], %r52;
$L__BB3_2:
	max.s32 	%r53, %r4, %r7;
	setp.lt.s32 	%p2, %r53, %r42;
	setp.ge.s32 	%p6, %r53, %r42;
	cvt.s64.s32 	%rd3, %r46;
	cvt.s64.s32 	%rd9, %r9;
	add.s64 	%rd10, %rd9, %rd3;
	shl.b64 	%rd11, %rd10, 1;
	add.s64 	%rd4, %rd1, %rd11;
	@%p6 bra 	$L__BB3_4;
	ld.global.u16 	%r54, [%rd4+2];
	st.shared.u32 	[%r11+4], %r54;
$L__BB3_4:
	max.s32 	%r55, %r5, %r46;
	setp.lt.s32 	%p3, %r55, %r42;
	setp.ge.s32 	%p7, %r55, %r42;
	mul.lo.s32 	%r12, %r5, %r42;
	add.s32 	%r56, %r12, %r46;
	mul.wide.s32 	%rd12, %r56, 2;
	add.s64 	%rd5, %rd1, %rd12;
	shl.b32 	%r57, %r8, 2;
	add.s32 	%r13, %r11, %r57;
	@%p7 bra 	$L__BB3_6;
	ld.global.u16 	%r58, [%rd5];
	st.shared.u32 	[%r13], %r58;
$L__BB3_6:
	max.s32 	%r59, %r5, %r7;
	setp.lt.s32 	%p4, %r59, %r42;
	setp.ge.s32 	%p8, %r59, %r42;
	cvt.s64.s32 	%rd13, %r12;
	add.s64 	%rd14, %rd13, %rd3;
	shl.b64 	%rd15, %rd14, 1;
	add.s64 	%rd6, %rd1, %rd15;
	@%p8 bra 	$L__BB3_8;
	ld.global.u16 	%r60, [%rd6+2];
	st.shared.u32 	[%r13+4], %r60;
$L__BB3_8:
	bar.sync 	0;
	setp.lt.s32 	%p9, %r41, 1;
	@%p9 bra 	$L__BB3_38;
	setp.eq.s32 	%p10, %r41, 1;
	mov.b32 	%r140, 0;
	@%p10 bra 	$L__BB3_28;
	and.b32  	%r140, %r41, 2147483646;
	neg.s32 	%r139, %r140;
	shl.b32 	%r16, %r41, 2;
	mul.lo.s32 	%r62, %r1, %r8;
	shl.b32 	%r63, %r62, 3;
	add.s32 	%r138, %r51, %r63;
	shl.b32 	%r65, %r2, 3;
	add.s32 	%r66, %r65, %r51;
	add.s32 	%r137, %r66, 4;
	shl.b32 	%r67, %r41, 3;
	add.s32 	%r19, %r67, 8;
$L__BB3_11:
	ld.shared.u32 	%r68, [%r138];
	add.s32 	%r23, %r138, %r16;
	ld.shared.u32 	%r69, [%r23+4];
	ld.shared.u32 	%r70, [%r137+-4];
	ld.shared.u32 	%r72, [%r137];
	setp.eq.s32 	%p11, %r68, 1073741823;
	setp.eq.s32 	%p12, %r70, 1073741823;
	add.s32 	%r74, %r70, %r68;
	selp.b32 	%r75, 1073741823, %r74, %p12;
	selp.b32 	%r24, 1073741823, %r75, %p11;
	setp.eq.s32 	%p13, %r72, 1073741823;
	add.s32 	%r76, %r72, %r68;
	selp.b32 	%r77, 1073741823, %r76, %p13;
	selp.b32 	%r25, 1073741823, %r77, %p11;
	setp.eq.s32 	%p14, %r69, 1073741823;
	add.s32 	%r78, %r70, %r69;
	selp.b32 	%r79, 1073741823, %r78, %p12;
	selp.b32 	%r26, 1073741823, %r79, %p14;
	add.s32 	%r80, %r72, %r69;
	selp.b32 	%r81, 1073741823, %r80, %p13;
	selp.b32 	%r27, 1073741823, %r81, %p14;
	ld.shared.u32 	%r82, [%r11];
	setp.ge.s32 	%p15, %r24, %r82;
	@%p15 bra 	$L__BB3_13;
	st.shared.u32 	[%r11], %r24;
$L__BB3_13:
	ld.shared.u32 	%r83, [%r11+4];
	setp.ge.s32 	%p16, %r25, %r83;
	@%p16 bra 	$L__BB3_15;
	st.shared.u32 	[%r11+4], %r25;
$L__BB3_15:
	ld.shared.u32 	%r84, [%r13];
	setp.ge.s32 	%p17, %r26, %r84;
	@%p17 bra 	$L__BB3_17;
	st.shared.u32 	[%r13], %r26;
$L__BB3_17:
	ld.shared.u32 	%r85, [%r13+4];
	setp.ge.s32 	%p18, %r27, %r85;
	@%p18 bra 	$L__BB3_19;
	st.shared.u32 	[%r13+4], %r27;
$L__BB3_19:
	bar.sync 	0;
	ld.shared.u32 	%r86, [%r138+4];
	ld.shared.u32 	%r87, [%r23+8];
	add.s32 	%r88, %r137, %r16;
	ld.shared.u32 	%r89, [%r88];
	ld.shared.u32 	%r91, [%r88+4];
	setp.eq.s32 	%p19, %r86, 1073741823;
	setp.eq.s32 	%p20, %r89, 1073741823;
	add.s32 	%r93, %r89, %r86;
	selp.b32 	%r94, 1073741823, %r93, %p20;
	selp.b32 	%r28, 1073741823, %r94, %p19;
	setp.eq.s32 	%p21, %r91, 1073741823;
	add.s32 	%r95, %r91, %r86;
	selp.b32 	%r96, 1073741823, %r95, %p21;
	selp.b32 	%r29, 1073741823, %r96, %p19;
	setp.eq.s32 	%p22, %r87, 1073741823;
	add.s32 	%r97, %r89, %r87;
	selp.b32 	%r98, 1073741823, %r97, %p20;
	selp.b32 	%r30, 1073741823, %r98, %p22;
	add.s32 	%r99, %r91, %r87;
	selp.b32 	%r100, 1073741823, %r99, %p21;
	selp.b32 	%r31, 1073741823, %r100, %p22;
	ld.shared.u32 	%r101, [%r11];
	setp.ge.s32 	%p23, %r28, %r101;
	@%p23 bra 	$L__BB3_21;
	st.shared.u32 	[%r11], %r28;
$L__BB3_21:
	ld.shared.u32 	%r102, [%r11+4];
	setp.ge.s32 	%p24, %r29, %r102;
	@%p24 bra 	$L__BB3_23;
	st.shared.u32 	[%r11+4], %r29;
$L__BB3_23:
	ld.shared.u32 	%r103, [%r13];
	setp.ge.s32 	%p25, %r30, %r103;
	@%p25 bra 	$L__BB3_25;
	st.shared.u32 	[%r13], %r30;
$L__BB3_25:
	ld.shared.u32 	%r104, [%r13+4];
	setp.ge.s32 	%p26, %r31, %r104;
	@%p26 bra 	$L__BB3_27;
	st.shared.u32 	[%r13+4], %r31;
$L__BB3_27:
	bar.sync 	0;
	add.s32 	%r139, %r139, 2;
	add.s32 	%r138, %r138, 8;
	add.s32 	%r137, %r137, %r19;
	setp.ne.s32 	%p27, %r139, 0;
	@%p27 bra 	$L__BB3_11;
$L__BB3_28:
	and.b32  	%r105, %r41, 1;
	setp.eq.b32 	%p28, %r105, 1;
	not.pred 	%p29, %p28;
	@%p29 bra 	$L__BB3_38;
	add.s32 	%r106, %r140, %r10;
	shl.b32 	%r107, %r106, 2;
	add.s32 	%r109, %r51, %r107;
	ld.shared.u32 	%r110, [%r109];
	add.s32 	%r112, %r109, %r57;
	ld.shared.u32 	%r113, [%r112];
	mad.lo.s32 	%r114, %r140, %r8, %r3;
	shl.b32 	%r115, %r114, 2;
	add.s32 	%r116, %r51, %r115;
	ld.shared.u32 	%r117, [%r116];
	ld.shared.u32 	%r119, [%r116+4];
	setp.eq.s32 	%p30, %r110, 1073741823;
	setp.eq.s32 	%p31, %r117, 1073741823;
	add.s32 	%r121, %r117, %r110;
	selp.b32 	%r122, 1073741823, %r121, %p31;
	selp.b32 	%r36, 1073741823, %r122, %p30;
	setp.eq.s32 	%p32, %r119, 1073741823;
	add.s32 	%r123, %r119, %r110;
	selp.b32 	%r124, 1073741823, %r123, %p32;
	selp.b32 	%r37, 1073741823, %r124, %p30;
	setp.eq.s32 	%p33, %r113, 1073741823;
	add.s32 	%r125, %r117, %r113;
	selp.b32 	%r126, 1073741823, %r125, %p31;
	selp.b32 	%r38, 1073741823, %r126, %p33;
	add.s32 	%r127, %r119, %r113;
	selp.b32 	%r128, 1073741823, %r127, %p32;
	selp.b32 	%r39, 1073741823, %r128, %p33;
	ld.shared.u32 	%r129, [%r11];
	setp.ge.s32 	%p34, %r36, %r129;
	@%p34 bra 	$L__BB3_31;
	st.shared.u32 	[%r11], %r36;
$L__BB3_31:
	ld.shared.u32 	%r130, [%r11+4];
	setp.ge.s32 	%p35, %r37, %r130;
	@%p35 bra 	$L__BB3_33;
	st.shared.u32 	[%r11+4], %r37;
$L__BB3_33:
	ld.shared.u32 	%r131, [%r13];
	setp.ge.s32 	%p36, %r38, %r131;
	@%p36 bra 	$L__BB3_35;
	st.shared.u32 	[%r13], %r38;
$L__BB3_35:
	ld.shared.u32 	%r132, [%r13+4];
	setp.ge.s32 	%p37, %r39, %r132;
	@%p37 bra 	$L__BB3_37;
	st.shared.u32 	[%r13+4], %r39;
$L__BB3_37:
	bar.sync 	0;
$L__BB3_38:
	not.pred 	%p38, %p1;
	@%p38 bra 	$L__BB3_40;
	ld.shared.u32 	%r133, [%r11];
	st.global.u16 	[%rd2], %r133;
$L__BB3_40:
	not.pred 	%p39, %p2;
	@%p39 bra 	$L__BB3_42;
	ld.shared.u32 	%r134, [%r11+4];
	st.global.u16 	[%rd4+2], %r134;
$L__BB3_42:
	not.pred 	%p40, %p3;
	@%p40 bra 	$L__BB3_44;
	ld.shared.u32 	%r135, [%r13];
	st.global.u16 	[%rd5], %r135;
$L__BB3_44:
	not.pred 	%p41, %p4;
	@%p41 bra 	$L__BB3_46;
	ld.shared.u32 	%r136, [%r13+4];
	st.global.u16 	[%rd6+2], %r136;
$L__BB3_46:
	ret;

}
	// .globl	_Z6phase2Ptiiii
.visible .entry _Z6phase2Ptiiii(
	.param .u64 .ptr .align 1 _Z6phase2Ptiiii_param_0,
	.param .u32 _Z6phase2Ptiiii_param_1,
	.param .u32 _Z6phase2Ptiiii_param_2,
	.param .u32 _Z6phase2Ptiiii_param_3,
	.param .u32 _Z6phase2Ptiiii_param_4
)
{
	.reg .pred 	%p<39>;
	.reg .b32 	%r<136>;
	.reg .b64 	%rd<30>;
	// demoted variable
	.shared .align 4 .b8 _ZZ6phase2PtiiiiE5tileA[16640];
	// demoted variable
	.shared .align 4 .b8 _ZZ6phase2PtiiiiE5tileB[16640];
	ld.param.u64 	%rd7, [_Z6phase2Ptiiii_param_0];
	ld.param.u32 	%r63, [_Z6phase2Ptiiii_param_1];
	ld.param.u32 	%r61, [_Z6phase2Ptiiii_param_2];
	ld.param.u32 	%r62, [_Z6phase2Ptiiii_param_3];
	cvta.to.global.u64 	%rd1, %rd7;
	mov.u32 	%r1, %tid.y;
	mov.u32 	%r2, %tid.x;
	shl.b32 	%r3, %r1, 1;
	shl.b32 	%r4, %r2, 1;
	add.s32 	%r5, %r61, 1;
	mov.u32 	%r6, %ctaid.y;
	mov.u32 	%r64, %ctaid.x;
	setp.ge.s32 	%p5, %r64, %r62;
	selp.u32 	%r65, 1, 0, %p5;
	add.s32 	%r66, %r64, %r65;
	setp.eq.s32 	%p6, %r6, 0;
	selp.b32 	%r67, %r62, %r66, %p6;
	selp.b32 	%r68, %r66, %r62, %p6;
	mad.lo.s32 	%r7, %r67, %r61, %r3;
	mad.lo.s32 	%r69, %r68, %r61, %r4;
	mul.lo.s32 	%r9, %r7, %r63;
	mad.lo.s32 	%r70, %r3, %r61, %r3;
	add.s32 	%r10, %r70, %r4;
	max.s32 	%r71, %r7, %r69;
	setp.lt.s32 	%p1, %r71, %r63;
	setp.ge.s32 	%p7, %r71, %r63;
	add.s32 	%r72, %r69, %r9;
	mul.wide.s32 	%rd8, %r72, 2;
	add.s64 	%rd2, %rd1, %rd8;
	shl.b32 	%r73, %r10, 2;
	mov.u32 	%r74, _ZZ6phase2PtiiiiE5tileA;
	add.s32 	%r11, %r74, %r73;
	@%p7 bra 	$L__BB4_2;
	ld.global.u16 	%r75, [%rd2];
	st.shared.u32 	[%r11], %r75;
$L__BB4_2:
	add.s32 	%r12, %r69, 1;
	max.s32 	%r76, %r7, %r12;
	setp.lt.s32 	%p2, %r76, %r63;
	setp.ge.s32 	%p8, %r76, %r63;
	cvt.s64.s32 	%rd9, %r9;
	cvt.s64.s32 	%rd3, %r69;
	add.s64 	%rd10, %rd3, %rd9;
	shl.b64 	%rd11, %rd10, 1;
	add.s64 	%rd4, %rd1, %rd11;
	@%p8 bra 	$L__BB4_4;
	ld.global.u16 	%r77, [%rd4+2];
	st.shared.u32 	[%r11+4], %r77;
$L__BB4_4:
	add.s32 	%r13, %r7, 1;
	add.s32 	%r14, %r9, %r63;
	max.s32 	%r78, %r13, %r69;
	setp.lt.s32 	%p3, %r78, %r63;
	setp.ge.s32 	%p9, %r78, %r63;
	add.s32 	%r79, %r69, %r14;
	mul.wide.s32 	%rd12, %r79, 2;
	add.s64 	%rd5, %rd1, %rd12;
	shl.b32 	%r80, %r5, 2;
	add.s32 	%r15, %r11, %r80;
	@%p9 bra 	$L__BB4_6;
	ld.global.u16 	%r81, [%rd5];
	st.shared.u32 	[%r15], %r81;
$L__BB4_6:
	max.s32 	%r82, %r13, %r12;
	setp.lt.s32 	%p4, %r82, %r63;
	setp.ge.s32 	%p10, %r82, %r63;
	cvt.s64.s32 	%rd13, %r14;
	add.s64 	%rd14, %rd3, %rd13;
	shl.b64 	%rd15, %rd14, 1;
	add.s64 	%rd6, %rd1, %rd15;
	@%p10 bra 	$L__BB4_8;
	ld.global.u16 	%r83, [%rd6+2];
	st.shared.u32 	[%r15+4], %r83;
$L__BB4_8:
	mul.lo.s32 	%r84, %r62, %r61;
	add.s32 	%r16, %r84, %r3;
	add.s32 	%r85, %r84, %r4;
	mul.lo.s32 	%r18, %r16, %r63;
	max.s32 	%r86, %r16, %r85;
	setp.ge.s32 	%p11, %r86, %r63;
	mov.u32 	%r88, _ZZ6phase2PtiiiiE5tileB;
	add.s32 	%r19, %r88, %r73;
	@%p11 bra 	$L__BB4_10;
	add.s32 	%r89, %r85, %r18;
	mul.wide.s32 	%rd16, %r89, 2;
	add.s64 	%rd17, %rd1, %rd16;
	ld.global.u16 	%r90, [%rd17];
	st.shared.u32 	[%r19], %r90;
$L__BB4_10:
	add.s32 	%r20, %r85, 1;
	max.s32 	%r91, %r16, %r20;
	setp.ge.s32 	%p12, %r91, %r63;
	@%p12 bra 	$L__BB4_12;
	cvt.s64.s32 	%rd18, %r18;
	cvt.s64.s32 	%rd19, %r85;
	add.s64 	%rd20, %rd19, %rd18;
	shl.b64 	%rd21, %rd20, 1;
	add.s64 	%rd22, %rd1, %rd21;
	ld.global.u16 	%r92, [%rd22+2];
	st.shared.u32 	[%r19+4], %r92;
$L__BB4_12:
	add.s32 	%r21, %r16, 1;
	add.s32 	%r22, %r18, %r63;
	max.s32 	%r93, %r21, %r85;
	setp.ge.s32 	%p13, %r93, %r63;
	add.s32 	%r23, %r19, %r80;
	@%p13 bra 	$L__BB4_14;
	add.s32 	%r95, %r85, %r22;
	mul.wide.s32 	%rd23, %r95, 2;
	add.s64 	%rd24, %rd1, %rd23;
	ld.global.u16 	%r96, [%rd24];
	st.shared.u32 	[%r23], %r96;
$L__BB4_14:
	max.s32 	%r97, %r21, %r20;
	setp.ge.s32 	%p14, %r97, %r63;
	@%p14 bra 	$L__BB4_16;
	cvt.s64.s32 	%rd25, %r22;
	cvt.s64.s32 	%rd26, %r85;
	add.s64 	%rd27, %rd26, %rd25;
	shl.b64 	%rd28, %rd27, 1;
	add.s64 	%rd29, %rd1, %rd28;
	ld.global.u16 	%r98, [%rd29+2];
	st.shared.u32 	[%r23+4], %r98;
$L__BB4_16:
	bar.sync 	0;
	setp.lt.s32 	%p15, %r61, 1;
	@%p15 bra 	$L__BB4_45;
	shl.b32 	%r99, %r61, 2;
	add.s32 	%r24, %r99, 4;
	add.s32 	%r25, %r88, %r24;
	mul.lo.s32 	%r101, %r1, %r5;
	shl.b32 	%r129, %r101, 3;
	add.s32 	%r27, %r74, %r24;
	neg.s32 	%r128, %r61;
	shl.b32 	%r127, %r2, 3;
$L__BB4_18:
	setp.ne.s32 	%p16, %r6, 0;
	@%p16 bra 	$L__BB4_20;
	add.s32 	%r106, %r88, %r129;
	ld.shared.u32 	%r130, [%r106];
	bra.uni 	$L__BB4_21;
$L__BB4_20:
	add.s32 	%r104, %r74, %r129;
	ld.shared.u32 	%r130, [%r104];
$L__BB4_21:
	setp.ne.s32 	%p17, %r6, 0;
	add.s32 	%r36, %r74, %r127;
	mov.u32 	%r108, _ZZ6phase2PtiiiiE5tileB;
	add.s32 	%r37, %r108, %r127;
	@%p17 bra 	$L__BB4_23;
	ld.shared.u32 	%r131, [%r36];
	bra.uni 	$L__BB4_24;
$L__BB4_23:
	ld.shared.u32 	%r131, [%r37];
$L__BB4_24:
	setp.eq.s32 	%p18, %r130, 1073741823;
	setp.eq.s32 	%p19, %r131, 1073741823;
	add.s32 	%r109, %r131, %r130;
	selp.b32 	%r110, 1073741823, %r109, %p19;
	selp.b32 	%r41, 1073741823, %r110, %p18;
	ld.shared.u32 	%r111, [%r11];
	setp.ge.s32 	%p20, %r41, %r111;
	@%p20 bra 	$L__BB4_26;
	st.shared.u32 	[%r11], %r41;
$L__BB4_26:
	setp.eq.s32 	%p21, %r6, 0;
	@%p21 bra 	$L__BB4_28;
	ld.shared.u32 	%r132, [%r37+4];
	bra.uni 	$L__BB4_29;
$L__BB4_28:
	ld.shared.u32 	%r132, [%r36+4];
$L__BB4_29:
	setp.eq.s32 	%p22, %r130, 1073741823;
	setp.eq.s32 	%p23, %r132, 1073741823;
	add.s32 	%r112, %r132, %r130;
	selp.b32 	%r113, 1073741823, %r112, %p23;
	selp.b32 	%r45, 1073741823, %r113, %p22;
	ld.shared.u32 	%r114, [%r11+4];
	setp.ge.s32 	%p24, %r45, %r114;
	@%p24 bra 	$L__BB4_31;
	st.shared.u32 	[%r11+4], %r45;
$L__BB4_31:
	setp.eq.s32 	%p25, %r6, 0;
	@%p25 bra 	$L__BB4_33;
	add.s32 	%r115, %r27, %r129;
	ld.shared.u32 	%r133, [%r115];
	bra.uni 	$L__BB4_34;
$L__BB4_33:
	add.s32 	%r116, %r25, %r129;
	ld.shared.u32 	%r133, [%r116];
$L__BB4_34:
	setp.eq.s32 	%p26, %r6, 0;
	@%p26 bra 	$L__BB4_36;
	ld.shared.u32 	%r134, [%r37];
	bra.uni 	$L__BB4_37;
$L__BB4_36:
	ld.shared.u32 	%r134, [%r36];
$L__BB4_37:
	setp.eq.s32 	%p27, %r133, 1073741823;
	setp.eq.s32 	%p28, %r134, 1073741823;
	add.s32 	%r117, %r134, %r133;
	selp.b32 	%r118, 1073741823, %r117, %p28;
	selp.b32 	%r52, 1073741823, %r118, %p27;
	ld.shared.u32 	%r119, [%r15];
	setp.ge.s32 	%p29, %r52, %r119;
	@%p29 bra 	$L__BB4_39;
	st.shared.u32 	[%r15], %r52;
$L__BB4_39:
	setp.eq.s32 	%p30, %r6, 0;
	@%p30 bra 	$L__BB4_41;
	ld.shared.u32 	%r135, [%r37+4];
	bra.uni 	$L__BB4_42;
$L__BB4_41:
	ld.shared.u32 	%r135, [%r36+4];
$L__BB4_42:
	setp.eq.s32 	%p31, %r133, 1073741823;
	setp.eq.s32 	%p32, %r135, 1073741823;
	add.s32 	%r120, %r135, %r133;
	selp.b32 	%r121, 1073741823, %r120, %p32;
	selp.b32 	%r56, 1073741823, %r121, %p31;
	ld.shared.u32 	%r122, [%r15+4];
	setp.ge.s32 	%p33, %r56, %r122;
	@%p33 bra 	$L__BB4_44;
	st.shared.u32 	[%r15+4], %r56;
$L__BB4_44:
	bar.sync 	0;
	add.s32 	%r129, %r129, 4;
	add.s32 	%r128, %r128, 1;
	setp.ne.s32 	%p34, %r128, 0;
	add.s32 	%r127, %r127, %r24;
	@%p34 bra 	$L__BB4_18;
$L__BB4_45:
	not.pred 	%p35, %p1;
	@%p35 bra 	$L__BB4_47;
	ld.shared.u32 	%r123, [%r11];
	st.global.u16 	[%rd2], %r123;
$L__BB4_47:
	not.pred 	%p36, %p2;
	@%p36 bra 	$L__BB4_49;
	ld.shared.u32 	%r124, [%r11+4];
	st.global.u16 	[%rd4+2], %r124;
$L__BB4_49:
	not.pred 	%p37, %p3;
	@%p37 bra 	$L__BB4_51;
	ld.shared.u32 	%r125, [%r15];
	st.global.u16 	[%rd5], %r125;
$L__BB4_51:
	not.pred 	%p38, %p4;
	@%p38 bra 	$L__BB4_53;
	ld.shared.u32 	%r126, [%r15+4];
	st.global.u16 	[%rd6+2], %r126;
$L__BB4_53:
	ret;

}
	// .globl	_Z6phase3Ptiiii
.visible .entry _Z6phase3Ptiiii(
	.param .u64 .ptr .align 1 _Z6phase3Ptiiii_param_0,
	.param .u32 _Z6phase3Ptiiii_param_1,
	.param .u32 _Z6phase3Ptiiii_param_2,
	.param .u32 _Z6phase3Ptiiii_param_3,
	.param .u32 _Z6phase3Ptiiii_param_4
)
{
	.reg .pred 	%p<12>;
	.reg .b16 	%rs<5>;
	.reg .b32 	%r<854>;
	.reg .b64 	%rd<15>;
	// demoted variable
	.shared .align 4 .b8 _ZZ6phase3PtiiiiE13pivotRowSlice[16384];
	// demoted variable
	.shared .align 4 .b8 _ZZ6phase3PtiiiiE13pivotColSlice[16384];
	ld.param.u64 	%rd8, [_Z6phase3Ptiiii_param_0];
	ld.param.u32 	%r38, [_Z6phase3Ptiiii_param_1];
	ld.param.u32 	%r39, [_Z6phase3Ptiiii_param_2];
	ld.param.u32 	%r40, [_Z6phase3Ptiiii_param_3];
	cvta.to.global.u64 	%rd1, %rd8;
	mov.u32 	%r1, %tid.y;
	mov.u32 	%r2, %tid.x;
	shl.b32 	%r3, %r2, 1;
	mov.u32 	%r4, %ctaid.y;
	mov.u32 	%r5, %ctaid.x;
	setp.eq.s32 	%p1, %r4, %r40;
	setp.eq.s32 	%p2, %r5, %r40;
	or.pred  	%p3, %p1, %p2;
	@%p3 bra 	$L__BB5_18;
	shl.b32 	%r42, %r1, 1;
	mad.lo.s32 	%r6, %r39, %r4, %r42;
	mad.lo.s32 	%r43, %r39, %r5, %r3;
	mad.lo.s32 	%r44, %r6, %r38, %r43;
	mul.wide.s32 	%rd9, %r44, 2;
	add.s64 	%rd2, %rd1, %rd9;
	ld.global.u16 	%rs1, [%rd2];
	ld.global.u16 	%rs2, [%rd2+2];
	mul.wide.s32 	%rd10, %r38, 2;
	add.s64 	%rd3, %rd2, %rd10;
	ld.global.u16 	%rs3, [%rd3];
	ld.global.u16 	%rs4, [%rd3+2];
	mul.lo.s32 	%r7, %r40, %r39;
	add.s32 	%r8, %r7, %r1;
	sub.s32 	%r9, %r43, %r2;
	mad.lo.s32 	%r10, %r8, %r38, %r9;
	mul.wide.s32 	%rd11, %r10, 2;
	add.s64 	%rd4, %rd1, %rd11;
	mov.b32 	%r846, 65535;
	max.s32 	%r45, %r8, %r9;
	setp.ge.s32 	%p4, %r45, %r38;
	@%p4 bra 	$L__BB5_3;
	ld.global.u16 	%r846, [%rd4];
$L__BB5_3:
	shl.b32 	%r47, %r1, 8;
	mov.u32 	%r48, _ZZ6phase3PtiiiiE13pivotRowSlice;
	add.s32 	%r49, %r48, %r47;
	shl.b32 	%r50, %r2, 2;
	add.s32 	%r13, %r49, %r50;
	st.shared.u32 	[%r13], %r846;
	add.s32 	%r14, %r9, 32;
	mov.b32 	%r847, 65535;
	max.s32 	%r51, %r8, %r14;
	setp.ge.s32 	%p5, %r51, %r38;
	@%p5 bra 	$L__BB5_5;
	ld.global.u16 	%r847, [%rd4+64];
$L__BB5_5:
	st.shared.u32 	[%r13+128], %r847;
	add.s32 	%r17, %r8, 32;
	shl.b32 	%r18, %r38, 5;
	add.s32 	%r53, %r10, %r18;
	mul.wide.s32 	%rd12, %r53, 2;
	add.s64 	%rd5, %rd1, %rd12;
	mov.b32 	%r848, 65535;
	max.s32 	%r54, %r17, %r9;
	setp.ge.s32 	%p6, %r54, %r38;
	@%p6 bra 	$L__BB5_7;
	ld.global.u16 	%r848, [%rd5];
$L__BB5_7:
	st.shared.u32 	[%r13+8192], %r848;
	mov.b32 	%r849, 65535;
	max.s32 	%r56, %r17, %r14;
	setp.ge.s32 	%p7, %r56, %r38;
	@%p7 bra 	$L__BB5_9;
	ld.global.u16 	%r849, [%rd5+64];
$L__BB5_9:
	st.shared.u32 	[%r13+8320], %r849;
	sub.s32 	%r23, %r6, %r1;
	add.s32 	%r24, %r7, %r2;
	mad.lo.s32 	%r25, %r23, %r38, %r24;
	mul.wide.s32 	%rd13, %r25, 2;
	add.s64 	%rd6, %rd1, %rd13;
	mov.b32 	%r850, 65535;
	max.s32 	%r58, %r23, %r24;
	setp.ge.s32 	%p8, %r58, %r38;
	@%p8 bra 	$L__BB5_11;
	ld.global.u16 	%r850, [%rd6];
$L__BB5_11:
	mov.u32 	%r61, _ZZ6phase3PtiiiiE13pivotColSlice;
	add.s32 	%r28, %r61, %r47;
	add.s32 	%r29, %r28, %r50;
	st.shared.u32 	[%r29], %r850;
	add.s32 	%r30, %r24, 32;
	mov.b32 	%r851, 65535;
	max.s32 	%r63, %r23, %r30;
	setp.ge.s32 	%p9, %r63, %r38;
	@%p9 bra 	$L__BB5_13;
	ld.global.u16 	%r851, [%rd6+64];
$L__BB5_13:
	st.shared.u32 	[%r29+128], %r851;
	add.s32 	%r33, %r23, 32;
	add.s32 	%r65, %r25, %r18;
	mul.wide.s32 	%rd14, %r65, 2;
	add.s64 	%rd7, %rd1, %rd14;
	mov.b32 	%r852, 65535;
	max.s32 	%r66, %r33, %r24;
	setp.ge.s32 	%p10, %r66, %r38;
	@%p10 bra 	$L__BB5_15;
	ld.global.u16 	%r852, [%rd7];
$L__BB5_15:
	st.shared.u32 	[%r29+8192], %r852;
	mov.b32 	%r853, 65535;
	max.s32 	%r68, %r33, %r30;
	setp.ge.s32 	%p11, %r68, %r38;
	@%p11 bra 	$L__BB5_17;
	ld.global.u16 	%r853, [%rd7+64];
$L__BB5_17:
	st.shared.u32 	[%r29+8320], %r853;
	bar.sync 	0;
	add.s32 	%r70, %r28, %r47;
	ld.shared.u32 	%r71, [%r70];
	ld.shared.u32 	%r72, [%r70+256];
	shl.b32 	%r73, %r3, 2;
	add.s32 	%r75, %r48, %r73;
	ld.shared.u32 	%r76, [%r75];
	ld.shared.u32 	%r77, [%r75+4];
	add.s32 	%r78, %r76, %r71;
	add.s32 	%r79, %r77, %r71;
	add.s32 	%r80, %r76, %r72;
	add.s32 	%r81, %r77, %r72;
	cvt.u32.u16 	%r82, %rs1;
	min.u32 	%r83, %r82, %r78;
	cvt.u32.u16 	%r84, %rs2;
	min.u32 	%r85, %r84, %r79;
	cvt.u32.u16 	%r86, %rs3;
	min.u32 	%r87, %r86, %r80;
	cvt.u32.u16 	%r88, %rs4;
	min.u32 	%r89, %r88, %r81;
	ld.shared.u32 	%r90, [%r70+4];
	ld.shared.u32 	%r91, [%r70+260];
	ld.shared.u32 	%r92, [%r75+256];
	ld.shared.u32 	%r93, [%r75+260];
	add.s32 	%r94, %r92, %r90;
	add.s32 	%r95, %r93, %r90;
	add.s32 	%r96, %r92, %r91;
	add.s32 	%r97, %r93, %r91;
	min.u32 	%r98, %r83, %r94;
	min.u32 	%r99, %r85, %r95;
	min.u32 	%r100, %r87, %r96;
	min.u32 	%r101, %r89, %r97;
	ld.shared.u32 	%r102, [%r70+8];
	ld.shared.u32 	%r103, [%r70+264];
	ld.shared.u32 	%r104, [%r75+512];
	ld.shared.u32 	%r105, [%r75+516];
	add.s32 	%r106, %r104, %r102;
	add.s32 	%r107, %r105, %r102;
	add.s32 	%r108, %r104, %r103;
	add.s32 	%r109, %r105, %r103;
	min.u32 	%r110, %r98, %r106;
	min.u32 	%r111, %r99, %r107;
	min.u32 	%r112, %r100, %r108;
	min.u32 	%r113, %r101, %r109;
	ld.shared.u32 	%r114, [%r70+12];
	ld.shared.u32 	%r115, [%r70+268];
	ld.shared.u32 	%r116, [%r75+768];
	ld.shared.u32 	%r117, [%r75+772];
	add.s32 	%r118, %r116, %r114;
	add.s32 	%r119, %r117, %r114;
	add.s32 	%r120, %r116, %r115;
	add.s32 	%r121, %r117, %r115;
	min.u32 	%r122, %r110, %r118;
	min.u32 	%r123, %r111, %r119;
	min.u32 	%r124, %r112, %r120;
	min.u32 	%r125, %r113, %r121;
	ld.shared.u32 	%r126, [%r70+16];
	ld.shared.u32 	%r127, [%r70+272];
	ld.shared.u32 	%r128, [%r75+1024];
	ld.shared.u32 	%r129, [%r75+1028];
	add.s32 	%r130, %r128, %r126;
	add.s32 	%r131, %r129, %r126;
	add.s32 	%r132, %r128, %r127;
	add.s32 	%r133, %r129, %r127;
	min.u32 	%r134, %r122, %r130;
	min.u32 	%r135, %r123, %r131;
	min.u32 	%r136, %r124, %r132;
	min.u32 	%r137, %r125, %r133;
	ld.shared.u32 	%r138, [%r70+20];
	ld.shared.u32 	%r139, [%r70+276];
	ld.shared.u32 	%r140, [%r75+1280];
	ld.shared.u32 	%r141, [%r75+1284];
	add.s32 	%r142, %r140, %r138;
	add.s32 	%r143, %r141, %r138;
	add.s32 	%r144, %r140, %r139;
	add.s32 	%r145, %r141, %r139;
	min.u32 	%r146, %r134, %r142;
	min.u32 	%r147, %r135, %r143;
	min.u32 	%r148, %r136, %r144;
	min.u32 	%r149, %r137, %r145;
	ld.shared.u32 	%r150, [%r70+24];
	ld.shared.u32 	%r151, [%r70+280];
	ld.shared.u32 	%r152, [%r75+1536];
	ld.shared.u32 	%r153, [%r75+1540];
	add.s32 	%r154, %r152, %r150;
	add.s32 	%r155, %r153, %r150;
	add.s32 	%r156, %r152, %r151;
	add.s32 	%r157, %r153, %r151;
	min.u32 	%r158, %r146, %r154;
	min.u32 	%r159, %r147, %r155;
	min.u32 	%r160, %r148, %r156;
	min.u32 	%r161, %r149, %r157;
	ld.shared.u32 	%r162, [%r70+28];
	ld.shared.u32 	%r163, [%r70+284];
	ld.shared.u32 	%r164, [%r75+1792];
	ld.shared.u32 	%r165, [%r75+1796];
	add.s32 	%r166, %r164, %r162;
	add.s32 	%r167, %r165, %r162;
	add.s32 	%r168, %r164, %r163;
	add.s32 	%r169, %r165, %r163;
	min.u32 	%r170, %r158, %r166;
	min.u32 	%r171, %r159, %r167;
	min.u32 	%r172, %r160, %r168;
	min.u32 	%r173, %r161, %r169;
	ld.shared.u32 	%r174, [%r70+32];
	ld.shared.u32 	%r175, [%r70+288];
	ld.shared.u32 	%r176, [%r75+2048];
	ld.shared.u32 	%r177, [%r75+2052];
	add.s32 	%r178, %r176, %r174;
	add.s32 	%r179, %r177, %r174;
	add.s32 	%r180, %r176, %r175;
	add.s32 	%r181, %r177, %r175;
	min.u32 	%r182, %r170, %r178;
	min.u32 	%r183, %r171, %r179;
	min.u32 	%r184, %r172, %r180;
	min.u32 	%r185, %r173, %r181;
	ld.shared.u32 	%r186, [%r70+36];
	ld.shared.u32 	%r187, [%r70+292];
	ld.shared.u32 	%r188, [%r75+2304];
	ld.shared.u32 	%r189, [%r75+2308];
	add.s32 	%r190, %r188, %r186;
	add.s32 	%r191, %r189, %r186;
	add.s32 	%r192, %r188, %r187;
	add.s32 	%r193, %r189, %r187;
	min.u32 	%r194, %r182, %r190;
	min.u32 	%r195, %r183, %r191;
	min.u32 	%r196, %r184, %r192;
	min.u32 	%r197, %r185, %r193;
	ld.shared.u32 	%r198, [%r70+40];
	ld.shared.u32 	%r199, [%r70+296];
	ld.shared.u32 	%r200, [%r75+2560];
	ld.shared.u32 	%r201, [%r75+2564];
	add.s32 	%r202, %r200, %r198;
	add.s32 	%r203, %r201, %r198;
	add.s32 	%r204, %r200, %r199;
	add.s32 	%r205, %r201, %r199;
	min.u32 	%r206, %r194, %r202;
	min.u32 	%r207, %r195, %r203;
	min.u32 	%r208, %r196, %r204;
	min.u32 	%r209, %r197, %r205;
	ld.shared.u32 	%r210, [%r70+44];
	ld.shared.u32 	%r211, [%r70+300];
	ld.shared.u32 	%r212, [%r75+2816];
	ld.shared.u32 	%r213, [%r75+2820];
	add.s32 	%r214, %r212, %r210;
	add.s32 	%r215, %r213, %r210;
	add.s32 	%r216, %r212, %r211;
	add.s32 	%r217, %r213, %r211;
	min.u32 	%r218, %r206, %r214;
	min.u32 	%r219, %r207, %r215;
	min.u32 	%r220, %r208, %r216;
	min.u32 	%r221, %r209, %r217;
	ld.shared.u32 	%r222, [%r70+48];
	ld.shared.u32 	%r223, [%r70+304];
	ld.shared.u32 	%r224, [%r75+3072];
	ld.shared.u32 	%r225, [%r75+3076];
	add.s32 	%r226, %r224, %r222;
	add.s32 	%r227, %r225, %r222;
	add.s32 	%r228, %r224, %r223;
	add.s32 	%r229, %r225, %r223;
	min.u32 	%r230, %r218, %r226;
	min.u32 	%r231, %r219, %r227;
	min.u32 	%r232, %r220, %r228;
	min.u32 	%r233, %r221, %r229;
	ld.shared.u32 	%r234, [%r70+52];
	ld.shared.u32 	%r235, [%r70+308];
	ld.shared.u32 	%r236, [%r75+3328];
	ld.shared.u32 	%r237, [%r75+3332];
	add.s32 	%r238, %r236, %r234;
	add.s32 	%r239, %r237, %r234;
	add.s32 	%r240, %r236, %r235;
	add.s32 	%r241, %r237, %r235;
	min.u32 	%r242, %r230, %r238;
	min.u32 	%r243, %r231, %r239;
	min.u32 	%r244, %r232, %r240;
	min.u32 	%r245, %r233, %r241;
	ld.shared.u32 	%r246, [%r70+56];
	ld.shared.u32 	%r247, [%r70+312];
	ld.shared.u32 	%r248, [%r75+3584];
	ld.shared.u32 	%r249, [%r75+3588];
	add.s32 	%r250, %r248, %r246;
	add.s32 	%r251, %r249, %r246;
	add.s32 	%r252, %r248, %r247;
	add.s32 	%r253, %r249, %r247;
	min.u32 	%r254, %r242, %r250;
	min.u32 	%r255, %r243, %r251;
	min.u32 	%r256, %r244, %r252;
	min.u32 	%r257, %r245, %r253;
	ld.shared.u32 	%r258, [%r70+60];
	ld.shared.u32 	%r259, [%r70+316];
	ld.shared.u32 	%r260, [%r75+3840];
	ld.shared.u32 	%r261, [%r75+3844];
	add.s32 	%r262, %r260, %r258;
	add.s32 	%r263, %r261, %r258;
	add.s32 	%r264, %r260, %r259;
	add.s32 	%r265, %r261, %r259;
	min.u32 	%r266, %r254, %r262;
	min.u32 	%r267, %r255, %r263;
	min.u32 	%r268, %r256, %r264;
	min.u32 	%r269, %r257, %r265;
	ld.shared.u32 	%r270, [%r70+64];
	ld.shared.u32 	%r271, [%r70+320];
	ld.shared.u32 	%r272, [%r75+4096];
	ld.shared.u32 	%r273, [%r75+4100];
	add.s32 	%r274, %r272, %r270;
	add.s32 	%r275, %r273, %r270;
	add.s32 	%r276, %r272, %r271;
	add.s32 	%r277, %r273, %r271;
	min.u32 	%r278, %r266, %r274;
	min.u32 	%r279, %r267, %r275;
	min.u32 	%r280, %r268, %r276;
	min.u32 	%r281, %r269, %r277;
	ld.shared.u32 	%r282, [%r70+68];
	ld.shared.u32 	%r283, [%r70+324];
	ld.shared.u32 	%r284, [%r75+4352];
	ld.shared.u32 	%r285, [%r75+4356];
	add.s32 	%r286, %r284, %r282;
	add.s32 	%r287, %r285, %r282;
	add.s32 	%r288, %r284, %r283;
	add.s32 	%r289, %r285, %r283;
	min.u32 	%r290, %r278, %r286;
	min.u32 	%r291, %r279, %r287;
	min.u32 	%r292, %r280, %r288;
	min.u32 	%r293, %r281, %r289;
	ld.shared.u32 	%r294, [%r70+72];
	ld.shared.u32 	%r295, [%r70+328];
	ld.shared.u32 	%r296, [%r75+4608];
	ld.shared.u32 	%r297, [%r75+4612];
	add.s32 	%r298, %r296, %r294;
	add.s32 	%r299, %r297, %r294;
	add.s32 	%r300, %r296, %r295;
	add.s32 	%r301, %r297, %r295;
	min.u32 	%r302, %r290, %r298;
	min.u32 	%r303, %r291, %r299;
	min.u32 	%r304, %r292, %r300;
	min.u32 	%r305, %r293, %r301;
	ld.shared.u32 	%r306, [%r70+76];
	ld.shared.u32 	%r307, [%r70+332];
	ld.shared.u32 	%r308, [%r75+4864];
	ld.shared.u32 	%r309, [%r75+4868];
	add.s32 	%r310, %r308, %r306;
	add.s32 	%r311, %r309, %r306;
	add.s32 	%r312, %r308, %r307;
	add.s32 	%r313, %r309, %r307;
	min.u32 	%r314, %r302, %r310;
	min.u32 	%r315, %r303, %r311;
	min.u32 	%r316, %r304, %r312;
	min.u32 	%r317, %r305, %r313;
	ld.shared.u32 	%r318, [%r70+80];
	ld.shared.u32 	%r319, [%r70+336];
	ld.shared.u32 	%r320, [%r75+5120];
	ld.shared.u32 	%r321, [%r75+5124];
	add.s32 	%r322, %r320, %r318;
	add.s32 	%r323, %r321, %r318;
	add.s32 	%r324, %r320, %r319;
	add.s32 	%r325, %r321, %r319;
	min.u32 	%r326, %r314, %r322;
	min.u32 	%r327, %r315, %r323;
	min.u32 	%r328, %r316, %r324;
	min.u32 	%r329, %r317, %r325;
	ld.shared.u32 	%r330, [%r70+84];
	ld.shared.u32 	%r331, [%r70+340];
	ld.shared.u32 	%r332, [%r75+5376];
	ld.shared.u32 	%r333, [%r75+5380];
	add.s32 	%r334, %r332, %r330;
	add.s32 	%r335, %r333, %r330;
	add.s32 	%r336, %r332, %r331;
	add.s32 	%r337, %r333, %r331;
	min.u32 	%r338, %r326, %r334;
	min.u32 	%r339, %r327, %r335;
	min.u32 	%r340, %r328, %r336;
	min.u32 	%r341, %r329, %r337;
	ld.shared.u32 	%r342, [%r70+88];
	ld.shared.u32 	%r343, [%r70+344];
	ld.shared.u32 	%r344, [%r75+5632];
	ld.shared.u32 	%r345, [%r75+5636];
	add.s32 	%r346, %r344, %r342;
	add.s32 	%r347, %r345, %r342;
	add.s32 	%r348, %r344, %r343;
	add.s32 	%r349, %r345, %r343;
	min.u32 	%r350, %r338, %r346;
	min.u32 	%r351, %r339, %r347;
	min.u32 	%r352, %r340, %r348;
	min.u32 	%r353, %r341, %r349;
	ld.shared.u32 	%r354, [%r70+92];
	ld.shared.u32 	%r355, [%r70+348];
	ld.shared.u32 	%r356, [%r75+5888];
	ld.shared.u32 	%r357, [%r75+5892];
	add.s32 	%r358, %r356, %r354;
	add.s32 	%r359, %r357, %r354;
	add.s32 	%r360, %r356, %r355;
	add.s32 	%r361, %r357, %r355;
	min.u32 	%r362, %r350, %r358;
	min.u32 	%r363, %r351, %r359;
	min.u32 	%r364, %r352, %r360;
	min.u32 	%r365, %r353, %r361;
	ld.shared.u32 	%r366, [%r70+96];
	ld.shared.u32 	%r367, [%r70+352];
	ld.shared.u32 	%r368, [%r75+6144];
	ld.shared.u32 	%r369, [%r75+6148];
	add.s32 	%r370, %r368, %r366;
	add.s32 	%r371, %r369, %r366;
	add.s32 	%r372, %r368, %r367;
	add.s32 	%r373, %r369, %r367;
	min.u32 	%r374, %r362, %r370;
	min.u32 	%r375, %r363, %r371;
	min.u32 	%r376, %r364, %r372;
	min.u32 	%r377, %r365, %r373;
	ld.shared.u32 	%r378, [%r70+100];
	ld.shared.u32 	%r379, [%r70+356];
	ld.shared.u32 	%r380, [%r75+6400];
	ld.shared.u32 	%r381, [%r75+6404];
	add.s32 	%r382, %r380, %r378;
	add.s32 	%r383, %r381, %r378;
	add.s32 	%r384, %r380, %r379;
	add.s32 	%r385, %r381, %r379;
	min.u32 	%r386, %r374, %r382;
	min.u32 	%r387, %r375, %r383;
	min.u32 	%r388, %r376, %r384;
	min.u32 	%r389, %r377, %r385;
	ld.shared.u32 	%r390, [%r70+104];
	ld.shared.u32 	%r391, [%r70+360];
	ld.shared.u32 	%r392, [%r75+6656];
	ld.shared.u32 	%r393, [%r75+6660];
	add.s32 	%r394, %r392, %r390;
	add.s32 	%r395, %r393, %r390;
	add.s32 	%r396, %r392, %r391;
	add.s32 	%r397, %r393, %r391;
	min.u32 	%r398, %r386, %r394;
	min.u32 	%r399, %r387, %r395;
	min.u32 	%r400, %r388, %r396;
	min.u32 	%r401, %r389, %r397;
	ld.shared.u32 	%r402, [%r70+108];
	ld.shared.u32 	%r403, [%r70+364];
	ld.shared.u32 	%r404, [%r75+6912];
	ld.shared.u32 	%r405, [%r75+6916];
	add.s32 	%r406, %r404, %r402;
	add.s32 	%r407, %r405, %r402;
	add.s32 	%r408, %r404, %r403;
	add.s32 	%r409, %r405, %r403;
	min.u32 	%r410, %r398, %r406;
	min.u32 	%r411, %r399, %r407;
	min.u32 	%r412, %r400, %r408;
	min.u32 	%r413, %r401, %r409;
	ld.shared.u32 	%r414, [%r70+112];
	ld.shared.u32 	%r415, [%r70+368];
	ld.shared.u32 	%r416, [%r75+7168];
	ld.shared.u32 	%r417, [%r75+7172];
	add.s32 	%r418, %r416, %r414;
	add.s32 	%r419, %r417, %r414;
	add.s32 	%r420, %r416, %r415;
	add.s32 	%r421, %r417, %r415;
	min.u32 	%r422, %r410, %r418;
	min.u32 	%r423, %r411, %r419;
	min.u32 	%r424, %r412, %r420;
	min.u32 	%r425, %r413, %r421;
	ld.shared.u32 	%r426, [%r70+116];
	ld.shared.u32 	%r427, [%r70+372];
	ld.shared.u32 	%r428, [%r75+7424];
	ld.shared.u32 	%r429, [%r75+7428];
	add.s32 	%r430, %r428, %r426;
	add.s32 	%r431, %r429, %r426;
	add.s32 	%r432, %r428, %r427;
	add.s32 	%r433, %r429, %r427;
	min.u32 	%r434, %r422, %r430;
	min.u32 	%r435, %r423, %r431;
	min.u32 	%r436, %r424, %r432;
	min.u32 	%r437, %r425, %r433;
	ld.shared.u32 	%r438, [%r70+120];
	ld.shared.u32 	%r439, [%r70+376];
	ld.shared.u32 	%r440, [%r75+7680];
	ld.shared.u32 	%r441, [%r75+7684];
	add.s32 	%r442, %r440, %r438;
	add.s32 	%r443, %r441, %r438;
	add.s32 	%r444, %r440, %r439;
	add.s32 	%r445, %r441, %r439;
	min.u32 	%r446, %r434, %r442;
	min.u32 	%r447, %r435, %r443;
	min.u32 	%r448, %r436, %r444;
	min.u32 	%r449, %r437, %r445;
	ld.shared.u32 	%r450, [%r70+124];
	ld.shared.u32 	%r451, [%r70+380];
	ld.shared.u32 	%r452, [%r75+7936];
	ld.shared.u32 	%r453, [%r75+7940];
	add.s32 	%r454, %r452, %r450;
	add.s32 	%r455, %r453, %r450;
	add.s32 	%r456, %r452, %r451;
	add.s32 	%r457, %r453, %r451;
	min.u32 	%r458, %r446, %r454;
	min.u32 	%r459, %r447, %r455;
	min.u32 	%r460, %r448, %r456;
	min.u32 	%r461, %r449, %r457;
	ld.shared.u32 	%r462, [%r70+128];
	ld.shared.u32 	%r463, [%r70+384];
	ld.shared.u32 	%r464, [%r75+8192];
	ld.shared.u32 	%r465, [%r75+8196];
	add.s32 	%r466, %r464, %r462;
	add.s32 	%r467, %r465, %r462;
	add.s32 	%r468, %r464, %r463;
	add.s32 	%r469, %r465, %r463;
	min.u32 	%r470, %r458, %r466;
	min.u32 	%r471, %r459, %r467;
	min.u32 	%r472, %r460, %r468;
	min.u32 	%r473, %r461, %r469;
	ld.shared.u32 	%r474, [%r70+132];
	ld.shared.u32 	%r475, [%r70+388];
	ld.shared.u32 	%r476, [%r75+8448];
	ld.shared.u32 	%r477, [%r75+8452];
	add.s32 	%r478, %r476, %r474;
	add.s32 	%r479, %r477, %r474;
	add.s32 	%r480, %r476, %r475;
	add.s32 	%r481, %r477, %r475;
	min.u32 	%r482, %r470, %r478;
	min.u32 	%r483, %r471, %r479;
	min.u32 	%r484, %r472, %r480;
	min.u32 	%r485, %r473, %r481;
	ld.shared.u32 	%r486, [%r70+136];
	ld.shared.u32 	%r487, [%r70+392];
	ld.shared.u32 	%r488, [%r75+8704];
	ld.shared.u32 	%r489, [%r75+8708];
	add.s32 	%r490, %r488, %r486;
	add.s32 	%r491, %r489, %r486;
	add.s32 	%r492, %r488, %r487;
	add.s32 	%r493, %r489, %r487;
	min.u32 	%r494, %r482, %r490;
	min.u32 	%r495, %r483, %r491;
	min.u32 	%r496, %r484, %r492;
	min.u32 	%r497, %r485, %r493;
	ld.shared.u32 	%r498, [%r70+140];
	ld.shared.u32 	%r499, [%r70+396];
	ld.shared.u32 	%r500, [%r75+8960];
	ld.shared.u32 	%r501, [%r75+8964];
	add.s32 	%r502, %r500, %r498;
	add.s32 	%r503, %r501, %r498;
	add.s32 	%r504, %r500, %r499;
	add.s32 	%r505, %r501, %r499;
	min.u32 	%r506, %r494, %r502;
	min.u32 	%r507, %r495, %r503;
	min.u32 	%r508, %r496, %r504;
	min.u32 	%r509, %r497, %r505;
	ld.shared.u32 	%r510, [%r70+144];
	ld.shared.u32 	%r511, [%r70+400];
	ld.shared.u32 	%r512, [%r75+9216];
	ld.shared.u32 	%r513, [%r75+9220];
	add.s32 	%r514, %r512, %r510;
	add.s32 	%r515, %r513, %r510;
	add.s32 	%r516, %r512, %r511;
	add.s32 	%r517, %r513, %r511;
	min.u32 	%r518, %r506, %r514;
	min.u32 	%r519, %r507, %r515;
	min.u32 	%r520, %r508, %r516;
	min.u32 	%r521, %r509, %r517;
	ld.shared.u32 	%r522, [%r70+148];
	ld.shared.u32 	%r523, [%r70+404];
	ld.shared.u32 	%r524, [%r75+9472];
	ld.shared.u32 	%r525, [%r75+9476];
	add.s32 	%r526, %r524, %r522;
	add.s32 	%r527, %r525, %r522;
	add.s32 	%r528, %r524, %r523;
	add.s32 	%r529, %r525, %r523;
	min.u32 	%r530, %r518, %r526;
	min.u32 	%r531, %r519, %r527;
	min.u32 	%r532, %r520, %r528;
	min.u32 	%r533, %r521, %r529;
	ld.shared.u32 	%r534, [%r70+152];
	ld.shared.u32 	%r535, [%r70+408];
	ld.shared.u32 	%r536, [%r75+9728];
	ld.shared.u32 	%r537, [%r75+9732];
	add.s32 	%r538, %r536, %r534;
	add.s32 	%r539, %r537, %r534;
	add.s32 	%r540, %r536, %r535;
	add.s32 	%r541, %r537, %r535;
	min.u32 	%r542, %r530, %r538;
	min.u32 	%r543, %r531, %r539;
	min.u32 	%r544, %r532, %r540;
	min.u32 	%r545, %r533, %r541;
	ld.shared.u32 	%r546, [%r70+156];
	ld.shared.u32 	%r547, [%r70+412];
	ld.shared.u32 	%r548, [%r75+9984];
	ld.shared.u32 	%r549, [%r75+9988];
	add.s32 	%r550, %r548, %r546;
	add.s32 	%r551, %r549, %r546;
	add.s32 	%r552, %r548, %r547;
	add.s32 	%r553, %r549, %r547;
	min.u32 	%r554, %r542, %r550;
	min.u32 	%r555, %r543, %r551;
	min.u32 	%r556, %r544, %r552;
	min.u32 	%r557, %r545, %r553;
	ld.shared.u32 	%r558, [%r70+160];
	ld.shared.u32 	%r559, [%r70+416];
	ld.shared.u32 	%r560, [%r75+10240];
	ld.shared.u32 	%r561, [%r75+10244];
	add.s32 	%r562, %r560, %r558;
	add.s32 	%r563, %r561, %r558;
	add.s32 	%r564, %r560, %r559;
	add.s32 	%r565, %r561, %r559;
	min.u32 	%r566, %r554, %r562;
	min.u32 	%r567, %r555, %r563;
	min.u32 	%r568, %r556, %r564;
	min.u32 	%r569, %r557, %r565;
	ld.shared.u32 	%r570, [%r70+164];
	ld.shared.u32 	%r571, [%r70+420];
	ld.shared.u32 	%r572, [%r75+10496];
	ld.shared.u32 	%r573, [%r75+10500];
	add.s32 	%r574, %r572, %r570;
	add.s32 	%r575, %r573, %r570;
	add.s32 	%r576, %r572, %r571;
	add.s32 	%r577, %r573, %r571;
	min.u32 	%r578, %r566, %r574;
	min.u32 	%r579, %r567, %r575;
	min.u32 	%r580, %r568, %r576;
	min.u32 	%r581, %r569, %r577;
	ld.shared.u32 	%r582, [%r70+168];
	ld.shared.u32 	%r583, [%r70+424];
	ld.shared.u32 	%r584, [%r75+10752];
	ld.shared.u32 	%r585, [%r75+10756];
	add.s32 	%r586, %r584, %r582;
	add.s32 	%r587, %r585, %r582;
	add.s32 	%r588, %r584, %r583;
	add.s32 	%r589, %r585, %r583;
	min.u32 	%r590, %r578, %r586;
	min.u32 	%r591, %r579, %r587;
	min.u32 	%r592, %r580, %r588;
	min.u32 	%r593, %r581, %r589;
	ld.shared.u32 	%r594, [%r70+172];
	ld.shared.u32 	%r595, [%r70+428];
	ld.shared.u32 	%r596, [%r75+11008];
	ld.shared.u32 	%r597, [%r75+11012];
	add.s32 	%r598, %r596, %r594;
	add.s32 	%r599, %r597, %r594;
	add.s32 	%r600, %r596, %r595;
	add.s32 	%r601, %r597, %r595;
	min.u32 	%r602, %r590, %r598;
	min.u32 	%r603, %r591, %r599;
	min.u32 	%r604, %r592, %r600;
	min.u32 	%r605, %r593, %r601;
	ld.shared.u32 	%r606, [%r70+176];
	ld.shared.u32 	%r607, [%r70+432];
	ld.shared.u32 	%r608, [%r75+11264];
	ld.shared.u32 	%r609, [%r75+11268];
	add.s32 	%r610, %r608, %r606;
	add.s32 	%r611, %r609, %r606;
	add.s32 	%r612, %r608, %r607;
	add.s32 	%r613, %r609, %r607;
	min.u32 	%r614, %r602, %r610;
	min.u32 	%r615, %r603, %r611;
	min.u32 	%r616, %r604, %r612;
	min.u32 	%r617, %r605, %r613;
	ld.shared.u32 	%r618, [%r70+180];
	ld.shared.u32 	%r619, [%r70+436];
	ld.shared.u32 	%r620, [%r75+11520];
	ld.shared.u32 	%r621, [%r75+11524];
	add.s32 	%r622, %r620, %r618;
	add.s32 	%r623, %r621, %r618;
	add.s32 	%r624, %r620, %r619;
	add.s32 	%r625, %r621, %r619;
	min.u32 	%r626, %r614, %r622;
	min.u32 	%r627, %r615, %r623;
	min.u32 	%r628, %r616, %r624;
	min.u32 	%r629, %r617, %r625;
	ld.shared.u32 	%r630, [%r70+184];
	ld.shared.u32 	%r631, [%r70+440];
	ld.shared.u32 	%r632, [%r75+11776];
	ld.shared.u32 	%r633, [%r75+11780];
	add.s32 	%r634, %r632, %r630;
	add.s32 	%r635, %r633, %r630;
	add.s32 	%r636, %r632, %r631;
	add.s32 	%r637, %r633, %r631;
	min.u32 	%r638, %r626, %r634;
	min.u32 	%r639, %r627, %r635;
	min.u32 	%r640, %r628, %r636;
	min.u32 	%r641, %r629, %r637;
	ld.shared.u32 	%r642, [%r70+188];
	ld.shared.u32 	%r643, [%r70+444];
	ld.shared.u32 	%r644, [%r75+12032];
	ld.shared.u32 	%r645, [%r75+12036];
	add.s32 	%r646, %r644, %r642;
	add.s32 	%r647, %r645, %r642;
	add.s32 	%r648, %r644, %r643;
	add.s32 	%r649, %r645, %r643;
	min.u32 	%r650, %r638, %r646;
	min.u32 	%r651, %r639, %r647;
	min.u32 	%r652, %r640, %r648;
	min.u32 	%r653, %r641, %r649;
	ld.shared.u32 	%r654, [%r70+192];
	ld.shared.u32 	%r655, [%r70+448];
	ld.shared.u32 	%r656, [%r75+12288];
	ld.shared.u32 	%r657, [%r75+12292];
	add.s32 	%r658, %r656, %r654;
	add.s32 	%r659, %r657, %r654;
	add.s32 	%r660, %r656, %r655;
	add.s32 	%r661, %r657, %r655;
	min.u32 	%r662, %r650, %r658;
	min.u32 	%r663, %r651, %r659;
	min.u32 	%r664, %r652, %r660;
	min.u32 	%r665, %r653, %r661;
	ld.shared.u32 	%r666, [%r70+196];
	ld.shared.u32 	%r667, [%r70+452];
	ld.shared.u32 	%r668, [%r75+12544];
	ld.shared.u32 	%r669, [%r75+12548];
	add.s32 	%r670, %r668, %r666;
	add.s32 	%r671, %r669, %r666;
	add.s32 	%r672, %r668, %r667;
	add.s32 	%r673, %r669, %r667;
	min.u32 	%r674, %r662, %r670;
	min.u32 	%r675, %r663, %r671;
	min.u32 	%r676, %r664, %r672;
	min.u32 	%r677, %r665, %r673;
	ld.shared.u32 	%r678, [%r70+200];
	ld.shared.u32 	%r679, [%r70+456];
	ld.shared.u32 	%r680, [%r75+12800];
	ld.shared.u32 	%r681, [%r75+12804];
	add.s32 	%r682, %r680, %r678;
	add.s32 	%r683, %r681, %r678;
	add.s32 	%r684, %r680, %r679;
	add.s32 	%r685, %r681, %r679;
	min.u32 	%r686, %r674, %r682;
	min.u32 	%r687, %r675, %r683;
	min.u32 	%r688, %r676, %r684;
	min.u32 	%r689, %r677, %r685;
	ld.shared.u32 	%r690, [%r70+204];
	ld.shared.u32 	%r691, [%r70+460];
	ld.shared.u32 	%r692, [%r75+13056];
	ld.shared.u32 	%r693, [%r75+13060];
	add.s32 	%r694, %r692, %r690;
	add.s32 	%r695, %r693, %r690;
	add.s32 	%r696, %r692, %r691;
	add.s32 	%r697, %r693, %r691;
	min.u32 	%r698, %r686, %r694;
	min.u32 	%r699, %r687, %r695;
	min.u32 	%r700, %r688, %r696;
	min.u32 	%r701, %r689, %r697;
	ld.shared.u32 	%r702, [%r70+208];
	ld.shared.u32 	%r703, [%r70+464];
	ld.shared.u32 	%r704, [%r75+13312];
	ld.shared.u32 	%r705, [%r75+13316];
	add.s32 	%r706, %r704, %r702;
	add.s32 	%r707, %r705, %r702;
	add.s32 	%r708, %r704, %r703;
	add.s32 	%r709, %r705, %r703;
	min.u32 	%r710, %r698, %r706;
	min.u32 	%r711, %r699, %r707;
	min.u32 	%r712, %r700, %r708;
	min.u32 	%r713, %r701, %r709;
	ld.shared.u32 	%r714, [%r70+212];
	ld.shared.u32 	%r715, [%r70+468];
	ld.shared.u32 	%r716, [%r75+13568];
	ld.shared.u32 	%r717, [%r75+13572];
	add.s32 	%r718, %r716, %r714;
	add.s32 	%r719, %r717, %r714;
	add.s32 	%r720, %r716, %r715;
	add.s32 	%r721, %r717, %r715;
	min.u32 	%r722, %r710, %r718;
	min.u32 	%r723, %r711, %r719;
	min.u32 	%r724, %r712, %r720;
	min.u32 	%r725, %r713, %r721;
	ld.shared.u32 	%r726, [%r70+216];
	ld.shared.u32 	%r727, [%r70+472];
	ld.shared.u32 	%r728, [%r75+13824];
	ld.shared.u32 	%r729, [%r75+13828];
	add.s32 	%r730, %r728, %r726;
	add.s32 	%r731, %r729, %r726;
	add.s32 	%r732, %r728, %r727;
	add.s32 	%r733, %r729, %r727;
	min.u32 	%r734, %r722, %r730;
	min.u32 	%r735, %r723, %r731;
	min.u32 	%r736, %r724, %r732;
	min.u32 	%r737, %r725, %r733;
	ld.shared.u32 	%r738, [%r70+220];
	ld.shared.u32 	%r739, [%r70+476];
	ld.shared.u32 	%r740, [%r75+14080];
	ld.shared.u32 	%r741, [%r75+14084];
	add.s32 	%r742, %r740, %r738;
	add.s32 	%r743, %r741, %r738;
	add.s32 	%r744, %r740, %r739;
	add.s32 	%r745, %r741, %r739;
	min.u32 	%r746, %r734, %r742;
	min.u32 	%r747, %r735, %r743;
	min.u32 	%r748, %r736, %r744;
	min.u32 	%r749, %r737, %r745;
	ld.shared.u32 	%r750, [%r70+224];
	ld.shared.u32 	%r751, [%r70+480];
	ld.shared.u32 	%r752, [%r75+14336];
	ld.shared.u32 	%r753, [%r75+14340];
	add.s32 	%r754, %r752, %r750;
	add.s32 	%r755, %r753, %r750;
	add.s32 	%r756, %r752, %r751;
	add.s32 	%r757, %r753, %r751;
	min.u32 	%r758, %r746, %r754;
	min.u32 	%r759, %r747, %r755;
	min.u32 	%r760, %r748, %r756;
	min.u32 	%r761, %r749, %r757;
	ld.shared.u32 	%r762, [%r70+228];
	ld.shared.u32 	%r763, [%r70+484];
	ld.shared.u32 	%r764, [%r75+14592];
	ld.shared.u32 	%r765, [%r75+14596];
	add.s32 	%r766, %r764, %r762;
	add.s32 	%r767, %r765, %r762;
	add.s32 	%r768, %r764, %r763;
	add.s32 	%r769, %r765, %r763;
	min.u32 	%r770, %r758, %r766;
	min.u32 	%r771, %r759, %r767;
	min.u32 	%r772, %r760, %r768;
	min.u32 	%r773, %r761, %r769;
	ld.shared.u32 	%r774, [%r70+232];
	ld.shared.u32 	%r775, [%r70+488];
	ld.shared.u32 	%r776, [%r75+14848];
	ld.shared.u32 	%r777, [%r75+14852];
	add.s32 	%r778, %r776, %r774;
	add.s32 	%r779, %r777, %r774;
	add.s32 	%r780, %r776, %r775;
	add.s32 	%r781, %r777, %r775;
	min.u32 	%r782, %r770, %r778;
	min.u32 	%r783, %r771, %r779;
	min.u32 	%r784, %r772, %r780;
	min.u32 	%r785, %r773, %r781;
	ld.shared.u32 	%r786, [%r70+236];
	ld.shared.u32 	%r787, [%r70+492];
	ld.shared.u32 	%r788, [%r75+15104];
	ld.shared.u32 	%r789, [%r75+15108];
	add.s32 	%r790, %r788, %r786;
	add.s32 	%r791, %r789, %r786;
	add.s32 	%r792, %r788, %r787;
	add.s32 	%r793, %r789, %r787;
	min.u32 	%r794, %r782, %r790;
	min.u32 	%r795, %r783, %r791;
	min.u32 	%r796, %r784, %r792;
	min.u32 	%r797, %r785, %r793;
	ld.shared.u32 	%r798, [%r70+240];
	ld.shared.u32 	%r799, [%r70+496];
	ld.shared.u32 	%r800, [%r75+15360];
	ld.shared.u32 	%r801, [%r75+15364];
	add.s32 	%r802, %r800, %r798;
	add.s32 	%r803, %r801, %r798;
	add.s32 	%r804, %r800, %r799;
	add.s32 	%r805, %r801, %r799;
	min.u32 	%r806, %r794, %r802;
	min.u32 	%r807, %r795, %r803;
	min.u32 	%r808, %r796, %r804;
	min.u32 	%r809, %r797, %r805;
	ld.shared.u32 	%r810, [%r70+244];
	ld.shared.u32 	%r811, [%r70+500];
	ld.shared.u32 	%r812, [%r75+15616];
	ld.shared.u32 	%r813, [%r75+15620];
	add.s32 	%r814, %r812, %r810;
	add.s32 	%r815, %r813, %r810;
	add.s32 	%r816, %r812, %r811;
	add.s32 	%r817, %r813, %r811;
	min.u32 	%r818, %r806, %r814;
	min.u32 	%r819, %r807, %r815;
	min.u32 	%r820, %r808, %r816;
	min.u32 	%r821, %r809, %r817;
	ld.shared.u32 	%r822, [%r70+248];
	ld.shared.u32 	%r823, [%r70+504];
	ld.shared.u32 	%r824, [%r75+15872];
	ld.shared.u32 	%r825, [%r75+15876];
	add.s32 	%r826, %r824, %r822;
	add.s32 	%r827, %r825, %r822;
	add.s32 	%r828, %r824, %r823;
	add.s32 	%r829, %r825, %r823;
	min.u32 	%r830, %r818, %r826;
	min.u32 	%r831, %r819, %r827;
	min.u32 	%r832, %r820, %r828;
	min.u32 	%r833, %r821, %r829;
	ld.shared.u32 	%r834, [%r70+252];
	ld.shared.u32 	%r835, [%r70+508];
	ld.shared.u32 	%r836, [%r75+16128];
	ld.shared.u32 	%r837, [%r75+16132];
	add.s32 	%r838, %r836, %r834;
	add.s32 	%r839, %r837, %r834;
	add.s32 	%r840, %r836, %r835;
	add.s32 	%r841, %r837, %r835;
	min.u32 	%r842, %r830, %r838;
	min.u32 	%r843, %r831, %r839;
	min.u32 	%r844, %r832, %r840;
	min.u32 	%r845, %r833, %r841;
	st.global.u16 	[%rd2], %r842;
	st.global.u16 	[%rd2+2], %r843;
	st.global.u16 	[%rd3], %r844;
	st.global.u16 	[%rd3+2], %r845;
$L__BB5_18:
	ret;

}


// ===== COMPILED SASS (sm_100) =====

	.target	sm_100

	.elftype	@"ET_EXEC"


//--------------------- .note.nv.tkinfo           --------------------------
	.section	.note.nv.tkinfo,"",@"SHT_NOTE"
	.sectionflags	@"SHF_NOTE_NV_TKINFO"
	.tkinfo
        /*0018*/ 	.word	0x00000002
        /*0030*/ 	.string	""
        /*0030*/ 	.string	"ptxas"
        /*0030*/ 	.string	"Cuda compilation tools, release 13.0, V13.0.88"
        /*0030*/ 	.string	"Build cuda_13.0.r13.0/compiler.36424714_0"
        /*0030*/ 	.string	"-arch sm_100 -m 64 "



//--------------------- .note.nv.cuinfo           --------------------------
	.section	.note.nv.cuinfo,"",@"SHT_NOTE"
	.sectionflags	@"SHF_NOTE_NV_CUINFO"
        /*0018*/ 	.short	0x0002
        /*001a*/ 	.short	0x0064
        /*001c*/ 	.short	0x0082
	.zero		2


//--------------------- .nv.info                  --------------------------
	.section	.nv.info,"",@"SHT_CUDA_INFO"
	.align	4


	//----- nvinfo : EIATTR_REGCOUNT
	.align		4
        /*0000*/ 	.byte	0x04, 0x2f
        /*0002*/ 	.short	(.L_1 - .L_0)
	.align		4
.L_0:
        /*0004*/ 	.word	index@(_Z16init_dist_kernelPtii)
        /*0008*/ 	.word	0x0000000a


	//----- nvinfo : EIATTR_FRAME_SIZE
	.align		4
.L_1:
        /*000c*/ 	.byte	0x04, 0x11
        /*000e*/ 	.short	(.L_3 - .L_2)
	.align		4
.L_2:
        /*0010*/ 	.word	index@(_Z16init_dist_kernelPtii)
        /*0014*/ 	.word	0x00000000


	//----- nvinfo : EIATTR_REGCOUNT
	.align		4
.L_3:
        /*0018*/ 	.byte	0x04, 0x2f
        /*001a*/ 	.short	(.L_5 - .L_4)
	.align		4
.L_4:
        /*001c*/ 	.word	index@(_Z19update_edges_kernelPtPiii)
        /*0020*/ 	.word	0x0000000c


	//----- nvinfo : EIATTR_FRAME_SIZE
	.align		4
.L_5:
        /*0024*/ 	.byte	0x04, 0x11
        /*0026*/ 	.short	(.L_7 - .L_6)
	.align		4
.L_6:
        /*0028*/ 	.word	index@(_Z19update_edges_kernelPtPiii)
        /*002c*/ 	.word	0x00000000


	//----- nvinfo : EIATTR_REGCOUNT
	.align		4
.L_7:
        /*0030*/ 	.byte	0x04, 0x2f
        /*0032*/ 	.short	(.L_9 - .L_8)
	.align		4
.L_8:
        /*0034*/ 	.word	index@(_Z18dist_to_out_kernelPtPiii)
        /*0038*/ 	.word	0x0000000a


	//----- nvinfo : EIATTR_FRAME_SIZE
	.align		4
.L_9:
        /*003c*/ 	.byte	0x04, 0x11
        /*003e*/ 	.short	(.L_11 - .L_10)
	.align		4
.L_10:
        /*0040*/ 	.word	index@(_Z18dist_to_out_kernelPtPiii)
        /*0044*/ 	.word	0x00000000


	//----- nvinfo : EIATTR_REGCOUNT
	.align		4
.L_11:
        /*0048*/ 	.byte	0x04, 0x2f
        /*004a*/ 	.short	(.L_13 - .L_12)
	.align		4
.L_12:
        /*004c*/ 	.word	index@(_Z6phase1Ptiii)
        /*0050*/ 	.word	0x00000020


	//----- nvinfo : EIATTR_FRAME_SIZE
	.align		4
.L_13:
        /*0054*/ 	.byte	0x04, 0x11
        /*0056*/ 	.short	(.L_15 - .L_14)
	.align		4
.L_14:
        /*0058*/ 	.word	index@(_Z6phase1Ptiii)
        /*005c*/ 	.word	0x00000000


	//----- nvinfo : EIATTR_REGCOUNT
	.align		4
.L_15:
        /*0060*/ 	.byte	0x04, 0x2f
        /*0062*/ 	.short	(.L_17 - .L_16)
	.align		4
.L_16:
        /*0064*/ 	.word	index@(_Z6phase2Ptiiii)
        /*0068*/ 	.word	0x00000020


	//----- nvinfo : EIATTR_FRAME_SIZE
	.align		4
.L_17:
        /*006c*/ 	.byte	0x04, 0x11
        /*006e*/ 	.short	(.L_19 - .L_18)
	.align		4
.L_18:
        /*0070*/ 	.word	index@(_Z6phase2Ptiiii)
        /*0074*/ 	.word	0x00000000


	//----- nvinfo : EIATTR_REGCOUNT
	.align		4
.L_19:
        /*0078*/ 	.byte	0x04, 0x2f
        /*007a*/ 	.short	(.L_21 - .L_20)
	.align		4
.L_20:
        /*007c*/ 	.word	index@(_Z6phase3Ptiiii)
        /*0080*/ 	.word	0x00000020


	//----- nvinfo : EIATTR_FRAME_SIZE
	.align		4
.L_21:
        /*0084*/ 	.byte	0x04, 0x11
        /*0086*/ 	.short	(.L_23 - .L_22)
	.align		4
.L_22:
        /*0088*/ 	.word	index@(_Z6phase3Ptiiii)
        /*008c*/ 	.word	0x00000000


	//----- nvinfo : EIATTR_MIN_STACK_SIZE
	.align		4
.L_23:
        /*0090*/ 	.byte	0x04, 0x12
        /*0092*/ 	.short	(.L_25 - .L_24)
	.align		4
.L_24:
        /*0094*/ 	.word	index@(_Z6phase3Ptiiii)
        /*0098*/ 	.word	0x00000000


	//----- nvinfo : EIATTR_MIN_STACK_SIZE
	.align		4
.L_25:
        /*009c*/ 	.byte	0x04, 0x12
        /*009e*/ 	.short	(.L_27 - .L_26)
	.align		4
.L_26:
        /*00a0*/ 	.word	index@(_Z6phase2Ptiiii)
        /*00a4*/ 	.word	0x00000000


	//----- nvinfo : EIATTR_MIN_STACK_SIZE
	.align		4
.L_27:
        /*00a8*/ 	.byte	0x04, 0x12
        /*00aa*/ 	.short	(.L_29 - .L_28)
	.align		4
.L_28:
        /*00ac*/ 	.word	index@(_Z6phase1Ptiii)
        /*00b0*/ 	.word	0x00000000


	//----- nvinfo : EIATTR_MIN_STACK_SIZE
	.align		4
.L_29:
        /*00b4*/ 	.byte	0x04, 0x12
        /*00b6*/ 	.short	(.L_31 - .L_30)
	.align		4
.L_30:
        /*00b8*/ 	.word	index@(_Z18dist_to_out_kernelPtPiii)
        /*00bc*/ 	.word	0x00000000


	//----- nvinfo : EIATTR_MIN_STACK_SIZE
	.align		4
.L_31:
        /*00c0*/ 	.byte	0x04, 0x12
        /*00c2*/ 	.short	(.L_33 - .L_32)
	.align		4
.L_32:
        /*00c4*/ 	.word	index@(_Z19update_edges_kernelPtPiii)
        /*00c8*/ 	.word	0x00000000


	//----- nvinfo : EIATTR_MIN_STACK_SIZE
	.align		4
.L_33:
        /*00cc*/ 	.byte	0x04, 0x12
        /*00ce*/ 	.short	(.L_35 - .L_34)
	.align		4
.L_34:
        /*00d0*/ 	.word	index@(_Z16init_dist_kernelPtii)
        /*00d4*/ 	.word	0x00000000
.L_35:


//--------------------- .nv.compat                --------------------------
	.section	.nv.compat,"",@"SHT_CUDA_COMPAT_INFO"
	.align	4
        /*0000*/ 	.byte	0x02, 0x09, 0x00, 0x00, 0x02, 0x02, 0x01, 0x00, 0x02, 0x05, 0x05, 0x00, 0x03, 0x07, 0x01, 0x01
        /*0010*/ 	.byte	0x02, 0x03, 0x00, 0x00, 0x02, 0x06, 0x01, 0x00, 0x04, 0x0b, 0x08, 0x00, 0x09, 0x00, 0x00, 0x00
        /*0020*/ 	.byte	0x00, 0x00, 0x00, 0x00


//--------------------- .nv.info._Z6phase3Ptiiii  --------------------------
	.section	.nv.info._Z6phase3Ptiiii,"",@"SHT_CUDA_INFO"
	.sectionflags	@""
	.align	4


	//----- nvinfo : EIATTR_CUDA_API_VERSION
	.align		4
        /*0000*/ 	.byte	0x04, 0x37
        /*0002*/ 	.short	(.L_37 - .L_36)
.L_36:
        /*0004*/ 	.word	0x00000082


	//----- nvinfo : EIATTR_KPARAM_INFO
	.align		4
.L_37:
        /*0008*/ 	.byte	0x04, 0x17
        /*000a*/ 	.short	(.L_39 - .L_38)
.L_38:
        /*000c*/ 	.word	0x00000000
        /*0010*/ 	.short	0x0004
        /*0012*/ 	.short	0x0014
        /*0014*/ 	.byte	0x00, 0xf0, 0x11, 0x00


	//----- nvinfo : EIATTR_KPARAM_INFO
	.align		4
.L_39:
        /*0018*/ 	.byte	0x04, 0x17
        /*001a*/ 	.short	(.L_41 - .L_40)
.L_40:
        /*001c*/ 	.word	0x00000000
        /*0020*/ 	.short	0x0003
        /*0022*/ 	.short	0x0010
        /*0024*/ 	.byte	0x00, 0xf0, 0x11, 0x00


	//----- nvinfo : EIATTR_KPARAM_INFO
	.align		4
.L_41:
        /*0028*/ 	.byte	0x04, 0x17
        /*002a*/ 	.short	(.L_43 - .L_42)
.L_42:
        /*002c*/ 	.word	0x00000000
        /*0030*/ 	.short	0x0002
        /*0032*/ 	.short	0x000c
        /*0034*/ 	.byte	0x00, 0xf0, 0x11, 0x00


	//----- nvinfo : EIATTR_KPARAM_INFO
	.align		4
.L_43:
        /*0038*/ 	.byte	0x04, 0x17
        /*003a*/ 	.short	(.L_45 - .L_44)
.L_44:
        /*003c*/ 	.word	0x00000000
        /*0040*/ 	.short	0x0001
        /*0042*/ 	.short	0x0008
        /*0044*/ 	.byte	0x00, 0xf0, 0x11, 0x00


	//----- nvinfo : EIATTR_KPARAM_INFO
	.align		4
.L_45:
        /*0048*/ 	.byte	0x04, 0x17
        /*004a*/ 	.short	(.L_47 - .L_46)
.L_46:
        /*004c*/ 	.word	0x00000000
        /*0050*/ 	.short	0x0000
        /*0052*/ 	.short	0x0000
        /*0054*/ 	.byte	0x00, 0xf5, 0x21, 0x00


	//----- nvinfo : EIATTR_SPARSE_MMA_MASK
	.align		4
.L_47:
        /*0058*/ 	.byte	0x03, 0x50
        /*005a*/ 	.short	0x0000


	//----- nvinfo : EIATTR_MAXREG_COUNT
	.align		4
        /*005c*/ 	.byte	0x03, 0x1b
        /*005e*/ 	.short	0x00ff


	//----- nvinfo : EIATTR_NUM_BARRIERS
	.align		4
        /*0060*/ 	.byte	0x02, 0x4c
        /*0062*/ 	.byte	0x01
	.zero		1


	//----- nvinfo : EIATTR_MERCURY_ISA_VERSION
	.align		4
        /*0064*/ 	.byte	0x03, 0x5f
        /*0066*/ 	.short	0x0101


	//----- nvinfo : EIATTR_VRC_CTA_INIT_COUNT
	.align		4
        /*0068*/ 	.byte	0x02, 0x4a
	.zero		1
	.zero		1


	//----- nvinfo : EIATTR_EXIT_INSTR_OFFSETS
	.align		4
        /*006c*/ 	.byte	0x04, 0x1c
        /*006e*/ 	.short	(.L_49 - .L_48)


	//   ....[0]....
.L_48:
        /*0070*/ 	.word	0x00000060


	//   ....[1]....
        /*0074*/ 	.word	0x00001bf0


	//----- nvinfo : EIATTR_CBANK_PARAM_SIZE
	.align		4
.L_49:
        /*0078*/ 	.byte	0x03, 0x19
        /*007a*/ 	.short	0x0018


	//----- nvinfo : EIATTR_PARAM_CBANK
	.align		4
        /*007c*/ 	.byte	0x04, 0x0a
        /*007e*/ 	.short	(.L_51 - .L_50)
	.align		4
.L_50:
        /*0080*/ 	.word	index@(.nv.constant0._Z6phase3Ptiiii)
        /*0084*/ 	.short	0x0380
        /*0086*/ 	.short	0x0018


	//----- nvinfo : EIATTR_SW_WAR
	.align		4
.L_51:
        /*0088*/ 	.byte	0x04, 0x36
        /*008a*/ 	.short	(.L_53 - .L_52)
.L_52:
        /*008c*/ 	.word	0x00000008
.L_53:


//--------------------- .nv.info._Z6phase2Ptiiii  --------------------------
	.section	.nv.info._Z6phase2Ptiiii,"",@"SHT_CUDA_INFO"
	.sectionflags	@""
	.align	4


	//----- nvinfo : EIATTR_CUDA_API_VERSION
	.align		4
        /*0000*/ 	.byte	0x04, 0x37
        /*0002*/ 	.short	(.L_55 - .L_54)
.L_54:
        /*0004*/ 	.word	0x00000082


	//----- nvinfo : EIATTR_KPARAM_INFO
	.align		4
.L_55:
        /*0008*/ 	.byte	0x04, 0x17
        /*000a*/ 	.short	(.L_57 - .L_56)
.L_56:
        /*000c*/ 	.word	0x00000000
        /*0010*/ 	.short	0x0004
        /*0012*/ 	.short	0x0014
        /*0014*/ 	.byte	0x00, 0xf0, 0x11, 0x00


	//----- nvinfo : EIATTR_KPARAM_INFO
	.align		4
.L_57:
        /*0018*/ 	.byte	0x04, 0x17
        /*001a*/ 	.short	(.L_59 - .L_58)
.L_58:
        /*001c*/ 	.word	0x00000000
        /*0020*/ 	.short	0x0003
        /*0022*/ 	.short	0x0010
        /*0024*/ 	.byte	0x00, 0xf0, 0x11, 0x00


	//----- nvinfo : EIATTR_KPARAM_INFO
	.align		4
.L_59:
        /*0028*/ 	.byte	0x04, 0x17
        /*002a*/ 	.short	(.L_61 - .L_60)
.L_60:
        /*002c*/ 	.word	0x00000000
        /*0030*/ 	.short	0x0002
        /*0032*/ 	.short	0x000c
        /*0034*/ 	.byte	0x00, 0xf0, 0x11, 0x00


	//----- nvinfo : EIATTR_KPARAM_INFO
	.align		4
.L_61:
        /*0038*/ 	.byte	0x04, 0x17
        /*003a*/ 	.short	(.L_63 - .L_62)
.L_62:
        /*003c*/ 	.word	0x00000000
        /*0040*/ 	.short	0x0001
        /*0042*/ 	.short	0x0008
        /*0044*/ 	.byte	0x00, 0xf0, 0x11, 0x00


	//----- nvinfo : EIATTR_KPARAM_INFO
	.align		4
.L_63:
        /*0048*/ 	.byte	0x04, 0x17
        /*004a*/ 	.short	(.L_65 - .L_64)
.L_64:
        /*004c*/ 	.word	0x00000000
        /*0050*/ 	.short	0x0000
        /*0052*/ 	.short	0x0000
        /*0054*/ 	.byte	0x00, 0xf5, 0x21, 0x00


	//----- nvinfo : EIATTR_SPARSE_MMA_MASK
	.align		4
.L_65:
        /*0058*/ 	.byte	0x03, 0x50
        /*005a*/ 	.short	0x0000


	//----- nvinfo : EIATTR_MAXREG_COUNT
	.align		4
        /*005c*/ 	.byte	0x03, 0x1b
        /*005e*/ 	.short	0x00ff


	//----- nvinfo : EIATTR_NUM_BARRIERS
	.align		4
        /*0060*/ 	.byte	0x02, 0x4c
        /*0062*/ 	.byte	0x01
	.zero		1


	//----- nvinfo : EIATTR_MERCURY_ISA_VERSION
	.align		4
        /*0064*/ 	.byte	0x03, 0x5f
        /*0066*/ 	.short	0x0101


	//----- nvinfo : EIATTR_VRC_CTA_INIT_COUNT
	.align		4
        /*0068*/ 	.byte	0x02, 0x4a
	.zero		1
	.zero		1


	//----- nvinfo : EIATTR_EXIT_INSTR_OFFSETS
	.align		4
        /*006c*/ 	.byte	0x04, 0x1c
        /*006e*/ 	.short	(.L_67 - .L_66)


	//   ....[0]....
.L_66:
        /*0070*/ 	.word	0x00000bf0


	//   ....[1]....
        /*0074*/ 	.word	0x00000c20


	//----- nvinfo : EIATTR_CBANK_PARAM_SIZE
	.align		4
.L_67:
        /*0078*/ 	.byte	0x03, 0x19
        /*007a*/ 	.short	0x0018


	//----- nvinfo : EIATTR_PARAM_CBANK
	.align		4
        /*007c*/ 	.byte	0x04, 0x0a
        /*007e*/ 	.short	(.L_69 - .L_68)
	.align		4
.L_68:
        /*0080*/ 	.word	index@(.nv.constant0._Z6phase2Ptiiii)
        /*0084*/ 	.short	0x0380
        /*0086*/ 	.short	0x0018


	//----- nvinfo : EIATTR_SW_WAR
	.align		4
.L_69:
        /*0088*/ 	.byte	0x04, 0x36
        /*008a*/ 	.short	(.L_71 - .L_70)
.L_70:
        /*008c*/ 	.word	0x00000008
.L_71:


//--------------------- .nv.info._Z6phase1Ptiii   --------------------------
	.section	.nv.info._Z6phase1Ptiii,"",@"SHT_CUDA_INFO"
	.sectionflags	@""
	.align	4


	//----- nvinfo : EIATTR_CUDA_API_VERSION
	.align		4
        /*0000*/ 	.byte	0x04, 0x37
        /*0002*/ 	.short	(.L_73 - .L_72)
.L_72:
        /*0004*/ 	.word	0x00000082


	//----- nvinfo : EIATTR_KPARAM_INFO
	.align		4
.L_73:
        /*0008*/ 	.byte	0x04, 0x17
        /*000a*/ 	.short	(.L_75 - .L_74)
.L_74:
        /*000c*/ 	.word	0x00000000
        /*0010*/ 	.short	0x0003
        /*0012*/ 	.short	0x0010
        /*0014*/ 	.byte	0x00, 0xf0, 0x11, 0x00


	//----- nvinfo : EIATTR_KPARAM_INFO
	.align		4
.L_75:
        /*0018*/ 	.byte	0x04, 0x17
        /*001a*/ 	.short	(.L_77 - .L_76)
.L_76:
        /*001c*/ 	.word	0x00000000
        /*0020*/ 	.short	0x0002
        /*0022*/ 	.short	0x000c
        /*0024*/ 	.byte	0x00, 0xf0, 0x11, 0x00


	//----- nvinfo : EIATTR_KPARAM_INFO
	.align		4
.L_77:
        /*0028*/ 	.byte	0x04, 0x17
        /*002a*/ 	.short	(.L_79 - .L_78)
.L_78:
        /*002c*/ 	.word	0x00000000
        /*0030*/ 	.short	0x0001
        /*0032*/ 	.short	0x0008
        /*0034*/ 	.byte	0x00, 0xf0, 0x11, 0x00


	//----- nvinfo : EIATTR_KPARAM_INFO
	.align		4
.L_79:
        /*0038*/ 	.byte	0x04, 0x17
        /*003a*/ 	.short	(.L_81 - .L_80)
.L_80:
        /*003c*/ 	.word	0x00000000
        /*0040*/ 	.short	0x0000
        /*0042*/ 	.short	0x0000
        /*0044*/ 	.byte	0x00, 0xf5, 0x21, 0x00


	//----- nvinfo : EIATTR_SPARSE_MMA_MASK
	.align		4
.L_81:
        /*0048*/ 	.byte	0x03, 0x50
        /*004a*/ 	.short	0x0000


	//----- nvinfo : EIATTR_MAXREG_COUNT
	.align		4
        /*004c*/ 	.byte	0x03, 0x1b
        /*004e*/ 	.short	0x00ff


	//----- nvinfo : EIATTR_NUM_BARRIERS
	.align		4
        /*0050*/ 	.byte	0x02, 0x4c
        /*0052*/ 	.byte	0x01
	.zero		1


	//----- nvinfo : EIATTR_MERCURY_ISA_VERSION
	.align		4
        /*0054*/ 	.byte	0x03, 0x5f
        /*0056*/ 	.short	0x0101


	//----- nvinfo : EIATTR_VRC_CTA_INIT_COUNT
	.align		4
        /*0058*/ 	.byte	0x02, 0x4a
	.zero		1
	.zero		1


	//----- nvinfo : EIATTR_EXIT_INSTR_OFFSETS
	.align		4
        /*005c*/ 	.byte	0x04, 0x1c
        /*005e*/ 	.short	(.L_83 - .L_82)


	//   ....[0]....
.L_82:
        /*0060*/ 	.word	0x00000c50


	//   ....[1]....
        /*0064*/ 	.word	0x00000c80


	//----- nvinfo : EIATTR_CBANK_PARAM_SIZE
	.align		4
.L_83:
        /*0068*/ 	.byte	0x03, 0x19
        /*006a*/ 	.short	0x0014


	//----- nvinfo : EIATTR_PARAM_CBANK
	.align		4
        /*006c*/ 	.byte	0x04, 0x0a
        /*006e*/ 	.short	(.L_85 - .L_84)
	.align		4
.L_84:
        /*0070*/ 	.word	index@(.nv.constant0._Z6phase1Ptiii)
        /*0074*/ 	.short	0x0380
        /*0076*/ 	.short	0x0014


	//----- nvinfo : EIATTR_SW_WAR
	.align		4
.L_85:
        /*0078*/ 	.byte	0x04, 0x36
        /*007a*/ 	.short	(.L_87 - .L_86)
.L_86:
        /*007c*/ 	.word	0x00000008
.L_87:


//--------------------- .nv.info._Z18dist_to_out_kernelPtPiii --------------------------
	.section	.nv.info._Z18dist_to_out_kernelPtPiii,"",@"SHT_CUDA_INFO"
	.sectionflags	@""
	.align	4


	//----- nvinfo : EIATTR_CUDA_API_VERSION
	.align		4
        /*0000*/ 	.byte	0x04, 0x37
        /*0002*/ 	.short	(.L_89 - .L_88)
.L_88:
        /*0004*/ 	.word	0x00000082


	//----- nvinfo : EIATTR_KPARAM_INFO
	.align		4
.L_89:
        /*0008*/ 	.byte	0x04, 0x17
        /*000a*/ 	.short	(.L_91 - .L_90)
.L_90:
        /*000c*/ 	.word	0x00000000
        /*0010*/ 	.short	0x0003
        /*0012*/ 	.short	0x0014
        /*0014*/ 	.byte	0x00, 0xf0, 0x11, 0x00


	//----- nvinfo : EIATTR_KPARAM_INFO
	.align		4
.L_91:
        /*0018*/ 	.byte	0x04, 0x17
        /*001a*/ 	.short	(.L_93 - .L_92)
.L_92:
        /*001c*/ 	.word	0x00000000
        /*0020*/ 	.short	0x0002
        /*0022*/ 	.short	0x0010
        /*0024*/ 	.byte	0x00, 0xf0, 0x11, 0x00


	//----- nvinfo : EIATTR_KPARAM_INFO
	.align		4
.L_93:
        /*0028*/ 	.byte	0x04, 0x17
        /*002a*/ 	.short	(.L_95 - .L_94)
.L_94:
        /*002c*/ 	.word	0x00000000
        /*0030*/ 	.short	0x0001
        /*0032*/ 	.short	0x0008
        /*0034*/ 	.byte	0x00, 0xf5, 0x21, 0x00


	//----- nvinfo : EIATTR_KPARAM_INFO
	.align		4
.L_95:
        /*0038*/ 	.byte	0x04, 0x17
        /*003a*/ 	.short	(.L_97 - .L_96)
.L_96:
        /*003c*/ 	.word	0x00000000
        /*0040*/ 	.short	0x0000
        /*0042*/ 	.short	0x0000
        /*0044*/ 	.byte	0x00, 0xf5, 0x21, 0x00


	//----- nvinfo : EIATTR_SPARSE_MMA_MASK
	.align		4
.L_97:
        /*0048*/ 	.byte	0x03, 0x50
        /*004a*/ 	.short	0x0000


	//----- nvinfo : EIATTR_MAXREG_COUNT
	.align		4
        /*004c*/ 	.byte	0x03, 0x1b
        /*004e*/ 	.short	0x00ff


	//----- nvinfo : EIATTR_MERCURY_ISA_VERSION
	.align		4
        /*0050*/ 	.byte	0x03, 0x5f
        /*0052*/ 	.short	0x0101


	//----- nvinfo : EIATTR_VRC_CTA_INIT_COUNT
	.align		4
        /*0054*/ 	.byte	0x02, 0x4a
	.zero		1
	.zero		1


	//----- nvinfo : EIATTR_EXIT_INSTR_OFFSETS
	.align		4
        /*0058*/ 	.byte	0x04, 0x1c
        /*005a*/ 	.short	(.L_99 - .L_98)


	//   ....[0]....
.L_98:
        /*005c*/ 	.word	0x000000c0


	//   ....[1]....
        /*0060*/ 	.word	0x00000170


	//----- nvinfo : EIATTR_CBANK_PARAM_SIZE
	.align		4
.L_99:
        /*0064*/ 	.byte	0x03, 0x19
        /*0066*/ 	.short	0x0018


	//----- nvinfo : EIATTR_PARAM_CBANK
	.align		4
        /*0068*/ 	.byte	0x04, 0x0a
        /*006a*/ 	.short	(.L_101 - .L_100)
	.align		4
.L_100:
        /*006c*/ 	.word	index@(.nv.constant0._Z18dist_to_out_kernelPtPiii)
        /*0070*/ 	.short	0x0380
        /*0072*/ 	.short	0x0018


	//----- nvinfo : EIATTR_SW_WAR
	.align		4
.L_101:
        /*0074*/ 	.byte	0x04, 0x36
        /*0076*/ 	.short	(.L_103 - .L_102)
.L_102:
        /*0078*/ 	.word	0x00000008
.L_103:


//--------------------- .nv.info._Z19update_edges_kernelPtPiii --------------------------
	.section	.nv.info._Z19update_edges_kernelPtPiii,"",@"SHT_CUDA_INFO"
	.sectionflags	@""
	.align	4


	//----- nvinfo : EIATTR_CUDA_API_VERSION
	.align		4
        /*0000*/ 	.byte	0x04, 0x37
        /*0002*/ 	.short	(.L_105 - .L_104)
.L_104:
        /*0004*/ 	.word	0x00000082


	//----- nvinfo : EIATTR_KPARAM_INFO
	.align		4
.L_105:
        /*0008*/ 	.byte	0x04, 0x17
        /*000a*/ 	.short	(.L_107 - .L_106)
.L_106:
        /*000c*/ 	.word	0x00000000
        /*0010*/ 	.short	0x0003
        /*0012*/ 	.short	0x0014
        /*0014*/ 	.byte	0x00, 0xf0, 0x11, 0x00


	//----- nvinfo : EIATTR_KPARAM_INFO
	.align		4
.L_107:
        /*0018*/ 	.byte	0x04, 0x17
        /*001a*/ 	.short	(.L_109 - .L_108)
.L_108:
        /*001c*/ 	.word	0x00000000
        /*0020*/ 	.short	0x0002
        /*0022*/ 	.short	0x0010
        /*0024*/ 	.byte	0x00, 0xf0, 0x11, 0x00


	//----- nvinfo : EIATTR_KPARAM_INFO
	.align		4
.L_109:
        /*0028*/ 	.byte	0x04, 0x17
        /*002a*/ 	.short	(.L_111 - .L_110)
.L_110:
        /*002c*/ 	.word	0x00000000
        /*0030*/ 	.short	0x0001
        /*0032*/ 	.short	0x0008
        /*0034*/ 	.byte	0x00, 0xf5, 0x21, 0x00


	//----- nvinfo : EIATTR_KPARAM_INFO
	.align		4
.L_111:
        /*0038*/ 	.byte	0x04, 0x17
        /*003a*/ 	.short	(.L_113 - .L_112)
.L_112:
        /*003c*/ 	.word	0x00000000
        /*0040*/ 	.short	0x0000
        /*0042*/ 	.short	0x0000
        /*0044*/ 	.byte	0x00, 0xf5, 0x21, 0x00


	//----- nvinfo : EIATTR_SPARSE_MMA_MASK
	.align		4
.L_113:
        /*0048*/ 	.byte	0x03, 0x50
        /*004a*/ 	.short	0x0000


	//----- nvinfo : EIATTR_MAXREG_COUNT
	.align		4
        /*004c*/ 	.byte	0x03, 0x1b
        /*004e*/ 	.short	0x00ff


	//----- nvinfo : EIATTR_MERCURY_ISA_VERSION
	.align		4
        /*0050*/ 	.byte	0x03, 0x5f
        /*0052*/ 	.short	0x0101


	//----- nvinfo : EIATTR_VRC_CTA_INIT_COUNT
	.align		4
        /*0054*/ 	.byte	0x02, 0x4a
	.zero		1
	.zero		1


	//----- nvinfo : EIATTR_EXIT_INSTR_OFFSETS
	.align		4
        /*0058*/ 	.byte	0x04, 0x1c
        /*005a*/ 	.short	(.L_115 - .L_114)


	//   ....[0]....
.L_114:
        /*005c*/ 	.word	0x00000070


	//   ....[1]....
        /*0060*/ 	.word	0x00000140


	//----- nvinfo : EIATTR_CBANK_PARAM_SIZE
	.align		4
.L_115:
        /*0064*/ 	.byte	0x03, 0x19
        /*0066*/ 	.short	0x0018


	//----- nvinfo : EIATTR_PARAM_CBANK
	.align		4
        /*0068*/ 	.byte	0x04, 0x0a
        /*006a*/ 	.short	(.L_117 - .L_116)
	.align		4
.L_116:
        /*006c*/ 	.word	index@(.nv.constant0._Z19update_edges_kernelPtPiii)
        /*0070*/ 	.short	0x0380
        /*0072*/ 	.short	0x0018


	//----- nvinfo : EIATTR_SW_WAR
	.align		4
.L_117:
        /*0074*/ 	.byte	0x04, 0x36
        /*0076*/ 	.short	(.L_119 - .L_118)
.L_118:
        /*0078*/ 	.word	0x00000008
.L_119:


//--------------------- .nv.info._Z16init_dist_kernelPtii --------------------------
	.section	.nv.info._Z16init_dist_kernelPtii,"",@"SHT_CUDA_INFO"
	.sectionflags	@""
	.align	4


	//----- nvinfo : EIATTR_CUDA_API_VERSION
	.align		4
        /*0000*/ 	.byte	0x04, 0x37
        /*0002*/ 	.short	(.L_121 - .L_120)
.L_120:
        /*0004*/ 	.word	0x00000082


	//----- nvinfo : EIATTR_KPARAM_INFO
	.align		4
.L_121:
        /*0008*/ 	.byte	0x04, 0x17
        /*000a*/ 	.short	(.L_123 - .L_122)
.L_122:
        /*000c*/ 	.word	0x00000000
        /*0010*/ 	.short	0x0002
        /*0012*/ 	.short	0x000c
        /*0014*/ 	.byte	0x00, 0xf0, 0x11, 0x00


	//----- nvinfo : EIATTR_KPARAM_INFO
	.align		4
.L_123:
        /*0018*/ 	.byte	0x04, 0x17
        /*001a*/ 	.short	(.L_125 - .L_124)
.L_124:
        /*001c*/ 	.word	0x00000000
        /*0020*/ 	.short	0x0001
        /*0022*/ 	.short	0x0008
        /*0024*/ 	.byte	0x00, 0xf0, 0x11, 0x00


	//----- nvinfo : EIATTR_KPARAM_INFO
	.align		4
.L_125:
        /*0028*/ 	.byte	0x04, 0x17
        /*002a*/ 	.short	(.L_127 - .L_126)
.L_126:
        /*002c*/ 	.word	0x00000000
        /*0030*/ 	.short	0x0000
        /*0032*/ 	.short	0x0000
        /*0034*/ 	.byte	0x00, 0xf5, 0x21, 0x00


	//----- nvinfo : EIATTR_SPARSE_MMA_MASK
	.align		4
.L_127:
        /*0038*/ 	.byte	0x03, 0x50
        /*003a*/ 	.short	0x0000


	//----- nvinfo : EIATTR_MAXREG_COUNT
	.align		4
        /*003c*/ 	.byte	0x03, 0x1b
        /*003e*/ 	.short	0x00ff


	//----- nvinfo : EIATTR_MERCURY_ISA_VERSION
	.align		4
        /*0040*/ 	.byte	0x03, 0x5f
        /*0042*/ 	.short	0x0101


	//----- nvinfo : EIATTR_VRC_CTA_INIT_COUNT
	.align		4
        /*0044*/ 	.byte	0x02, 0x4a
	.zero		1
	.zero		1


	//----- nvinfo : EIATTR_EXIT_INSTR_OFFSETS
	.align		4
        /*0048*/ 	.byte	0x04, 0x1c
        /*004a*/ 	.short	(.L_129 - .L_128)


	//   ....[0]....
.L_128:
        /*004c*/ 	.word	0x000000c0


	//   ....[1]....
        /*0050*/ 	.word	0x00000160


	//   ....[2]....
        /*0054*/ 	.word	0x000001c0


	//----- nvinfo : EIATTR_CBANK_PARAM_SIZE
	.align		4
.L_129:
        /*0058*/ 	.byte	0x03, 0x19
        /*005a*/ 	.short	0x0010


	//----- nvinfo : EIATTR_PARAM_CBANK
	.align		4
        /*005c*/ 	.byte	0x04, 0x0a
        /*005e*/ 	.short	(.L_131 - .L_130)
	.align		4
.L_130:
        /*0060*/ 	.word	index@(.nv.constant0._Z16init_dist_kernelPtii)
        /*0064*/ 	.short	0x0380
        /*0066*/ 	.short	0x0010


	//----- nvinfo : EIATTR_SW_WAR
	.align		4
.L_131:
        /*0068*/ 	.byte	0x04, 0x36
        /*006a*/ 	.short	(.L_133 - .L_132)
.L_132:
        /*006c*/ 	.word	0x00000008
.L_133:


//--------------------- .nv.callgraph             --------------------------
	.section	.nv.callgraph,"",@"SHT_CUDA_CALLGRAPH"
	.align	4
	.sectionentsize	8
	.align		4
        /*0000*/ 	.word	0x00000000
	.align		4
        /*0004*/ 	.word	0xffffffff
	.align		4
        /*0008*/ 	.word	0x00000000
	.align		4
        /*000c*/ 	.word	0xfffffffe
	.align		4
        /*0010*/ 	.word	0x00000000
	.align		4
        /*0014*/ 	.word	0xfffffffd
	.align		4
        /*0018*/ 	.word	0x00000000
	.align		4
        /*001c*/ 	.word	0xfffffffc


//--------------------- .text._Z6phase3Ptiiii     --------------------------
	.section	.text._Z6phase3Ptiiii,"ax",@progbits
	.align	128
        .global         _Z6phase3Ptiiii
        .type           _Z6phase3Ptiiii,@function
        .size           _Z6phase3Ptiiii,(.L_x_11 - _Z6phase3Ptiiii)
        .other          _Z6phase3Ptiiii,@"STO_CUDA_ENTRY STV_DEFAULT"
_Z6phase3Ptiiii:
.text._Z6phase3Ptiiii:
[----:B------:R-:W-:Y:S08]  /*0000*/  LDC R1, c[0x0][0x37c] ;  /* 0x0000df00ff017b82 */ /* 0x000ff00000000800 */
[----:B------:R-:W0:Y:S08]  /*0010*/  S2UR UR5, SR_CTAID.X ;  /* 0x00000000000579c3 */ /* 0x000e300000002500 */
[----:B------:R-:W0:Y:S08]  /*0020*/  LDC R8, c[0x0][0x390] ;  /* 0x0000e400ff087b82 */ /* 0x000e300000000800 */
[----:B------:R-:W1:Y:S01]  /*0030*/  S2UR UR4, SR_CTAID.Y ;  /* 0x00000000000479c3 */ /* 0x000e620000002600 */
[----:B0-----:R-:W-:-:S04]  /*0040*/  ISETP.NE.AND P0, PT, R8, UR5, PT ;  /* 0x0000000508007c0c */ /* 0x001fc8000bf05270 */
[----:B-1----:R-:W-:-:S13]  /*0050*/  ISETP.EQ.OR P0, PT, R8, UR4, !P0 ;  /* 0x0000000408007c0c */ /* 0x002fda000c702670 */
[----:B------:R-:W-:Y:S05]  /*0060*/  @P0 EXIT ;  /* 0x000000000000094d */ /* 0x000fea0003800000 */
[----:B------:R-:W0:Y:S01]  /*0070*/  S2R R0, SR_TID.X ;  /* 0x0000000000007919 */ /* 0x000e220000002100 */
[----:B------:R-:W1:Y:S01]  /*0080*/  LDC.64 R20, c[0x0][0x388] ;  /* 0x0000e200ff147b82 */ /* 0x000e620000000a00 */
[----:B------:R-:W2:Y:S01]  /*0090*/  LDCU.64 UR8, c[0x0][0x358] ;  /* 0x00006b00ff0877ac */ /* 0x000ea20008000a00 */
[----:B------:R-:W-:Y:S01]  /*00a0*/  IMAD.MOV.U32 R24, RZ, RZ, 0xffff ;  /* 0x0000ffffff187424 */ /* 0x000fe200078e00ff */
[----:B------:R-:W3:Y:S01]  /*00b0*/  S2R R2, SR_TID.Y ;  /* 0x0000000000027919 */ /* 0x000ee20000002200 */
[----:B------:R-:W-:-:S04]  /*00c0*/  IMAD.MOV.U32 R25, RZ, RZ, 0xffff ;  /* 0x0000ffffff197424 */ /* 0x000fc800078e00ff */
[----:B------:R-:W4:Y:S01]  /*00d0*/  LDC.64 R22, c[0x0][0x380] ;  /* 0x0000e000ff167b82 */ /* 0x000f220000000a00 */
[----:B0-----:R-:W-:-:S04]  /*00e0*/  IMAD.SHL.U32 R4, R0, 0x2, RZ ;  /* 0x0000000200047824 */ /* 0x001fc800078e00ff */
[----:B-1----:R-:W-:Y:S02]  /*00f0*/  IMAD R3, R21, UR5, R4 ;  /* 0x0000000515037c24 */ /* 0x002fe4000f8e0204 */
[-C--:B---3--:R-:W-:Y:S02]  /*0100*/  IMAD R5, R8, R21.reuse, R2 ;  /* 0x0000001508057224 */ /* 0x088fe400078e0202 */
[--C-:B------:R-:W-:Y:S02]  /*0110*/  IMAD.IADD R6, R3, 0x1, -R0.reuse ;  /* 0x0000000103067824 */ /* 0x100fe400078e0a00 */
[----:B------:R-:W-:Y:S02]  /*0120*/  IMAD.SHL.U32 R4, R2, 0x2, RZ ;  /* 0x0000000202047824 */ /* 0x000fe400078e00ff */
[----:B------:R-:W-:Y:S01]  /*0130*/  IMAD R8, R8, R21, R0 ;  /* 0x0000001508087224 */ /* 0x000fe200078e0200 */
[----:B------:R-:W-:Y:S01]  /*0140*/  VIMNMX R7, PT, PT, R5, R6, !PT ;  /* 0x0000000605077248 */ /* 0x000fe20007fe0100 */
[----:B------:R-:W-:-:S02]  /*0150*/  IMAD R21, R21, UR4, R4 ;  /* 0x0000000415157c24 */ /* 0x000fc4000f8e0204 */
[----:B------:R-:W-:Y:S01]  /*0160*/  VIADD R4, R6, 0x20 ;  /* 0x0000002006047836 */ /* 0x000fe20000000000 */
[-C--:B------:R-:W-:Y:S01]  /*0170*/  ISETP.GE.AND P6, PT, R7, R20.reuse, PT ;  /* 0x000000140700720c */ /* 0x080fe20003fc6270 */
[----:B------:R-:W-:Y:S02]  /*0180*/  VIADD R7, R5, 0x20 ;  /* 0x0000002005077836 */ /* 0x000fe40000000000 */
[----:B------:R-:W-:Y:S02]  /*0190*/  IMAD.IADD R13, R21, 0x1, -R2 ;  /* 0x00000001150d7824 */ /* 0x000fe400078e0a02 */
[----:B------:R-:W-:Y:S01]  /*01a0*/  VIADD R10, R8, 0x20 ;  /* 0x00000020080a7836 */ /* 0x000fe20000000000 */
[----:B------:R-:W-:Y:S01]  /*01b0*/  VIMNMX R9, PT, PT, R6, R7, !PT ;  /* 0x0000000706097248 */ /* 0x000fe20007fe0100 */
[----:B------:R-:W-:Y:S01]  /*01c0*/  IMAD R11, R5, R20, R6 ;  /* 0x00000014050b7224 */ /* 0x000fe200078e0206 */
[----:B------:R-:W-:Y:S02]  /*01d0*/  VIMNMX R15, PT, PT, R13, R8, !PT ;  /* 0x000000080d0f7248 */ /* 0x000fe40007fe0100 */
[-C--:B------:R-:W-:Y:S01]  /*01e0*/  ISETP.GE.AND P4, PT, R9, R20.reuse, PT ;  /* 0x000000140900720c */ /* 0x080fe20003f86270 */
[----:B------:R-:W-:Y:S01]  /*01f0*/  VIADD R9, R13, 0x20 ;  /* 0x000000200d097836 */ /* 0x000fe20000000000 */
[----:B------:R-:W-:-:S02]  /*0200*/  ISETP.GE.AND P2, PT, R15, R20, PT ;  /* 0x000000140f00720c */ /* 0x000fc40003f46270 */
[----:B------:R-:W-:Y:S02]  /*0210*/  VIMNMX R5, PT, PT, R5, R4, !PT ;  /* 0x0000000405057248 */ /* 0x000fe40007fe0100 */
[-C--:B------:R-:W-:Y:S02]  /*0220*/  VIMNMX R15, PT, PT, R8, R9.reuse, !PT ;  /* 0x00000009080f7248 */ /* 0x080fe40007fe0100 */
[C---:B------:R-:W-:Y:S01]  /*0230*/  VIMNMX R17, PT, PT, R13.reuse, R10, !PT ;  /* 0x0000000a0d117248 */ /* 0x040fe20007fe0100 */
[-C--:B------:R-:W-:Y:S01]  /*0240*/  IMAD R13, R13, R20.reuse, R8 ;  /* 0x000000140d0d7224 */ /* 0x080fe200078e0208 */
[-C--:B------:R-:W-:Y:S01]  /*0250*/  ISETP.GE.AND P5, PT, R5, R20.reuse, PT ;  /* 0x000000140500720c */ /* 0x080fe20003fa6270 */
[----:B------:R-:W-:Y:S01]  /*0260*/  IMAD.MOV.U32 R8, RZ, RZ, 0xffff ;  /* 0x0000ffffff087424 */ /* 0x000fe200078e00ff */
[----:B------:R-:W-:Y:S01]  /*0270*/  ISETP.GE.AND P0, PT, R15, R20, PT ;  /* 0x000000140f00720c */ /* 0x000fe20003f06270 */
[----:B------:R-:W-:Y:S01]  /*0280*/  IMAD R15, R20, 0x20, R11 ;  /* 0x00000020140f7824 */ /* 0x000fe200078e020b */
[----:B------:R-:W-:Y:S01]  /*0290*/  VIMNMX R5, PT, PT, R10, R9, !PT ;  /* 0x000000090a057248 */ /* 0x000fe20007fe0100 */
[----:B----4-:R-:W-:Y:S01]  /*02a0*/  IMAD.WIDE R10, R11, 0x2, R22 ;  /* 0x000000020b0a7825 */ /* 0x010fe200078e0216 */
[----:B------:R-:W-:-:S02]  /*02b0*/  VIMNMX R7, PT, PT, R4, R7, !PT ;  /* 0x0000000704077248 */ /* 0x000fc40007fe0100 */
[-C--:B------:R-:W-:Y:S01]  /*02c0*/  ISETP.GE.AND P1, PT, R17, R20.reuse, PT ;  /* 0x000000141100720c */ /* 0x080fe20003f26270 */
[----:B------:R-:W-:Y:S01]  /*02d0*/  IMAD.MOV.U32 R9, RZ, RZ, 0xffff ;  /* 0x0000ffffff097424 */ /* 0x000fe200078e00ff */
[-C--:B------:R-:W-:Y:S01]  /*02e0*/  ISETP.GE.AND P3, PT, R7, R20.reuse, PT ;  /* 0x000000140700720c */ /* 0x080fe20003f66270 */
[----:B--2---:R-:W2:Y:S01]  /*02f0*/  @!P6 LDG.E.U16 R8, desc[UR8][R10.64] ;  /* 0x000000080a08e981 */ /* 0x004ea2000c1e1500 */
[----:B------:R-:W-:Y:S01]  /*0300*/  ISETP.GE.AND P6, PT, R5, R20, PT ;  /* 0x000000140500720c */ /* 0x000fe20003fc6270 */
[----:B------:R-:W-:Y:S02]  /*0310*/  IMAD R7, R20, 0x20, R13 ;  /* 0x0000002014077824 */ /* 0x000fe400078e020d */
[----:B------:R-:W-:Y:S01]  /*0320*/  IMAD.WIDE R14, R15, 0x2, R22 ;  /* 0x000000020f0e7825 */ /* 0x000fe200078e0216 */
[----:B------:R-:W3:Y:S03]  /*0330*/  @!P5 LDG.E.U16 R9, desc[UR8][R10.64+0x40] ;  /* 0x000040080a09d981 */ /* 0x000ee6000c1e1500 */
[----:B------:R-:W-:Y:S01]  /*0340*/  IMAD.MOV.U32 R12, RZ, RZ, 0xffff ;  /* 0x0000ffffff0c7424 */ /* 0x000fe200078e00ff */
[----:B------:R-:W4:Y:S01]  /*0350*/  @!P4 LDG.E.U16 R24, desc[UR8][R14.64] ;  /* 0x000000080e18c981 */ /* 0x000f22000c1e1500 */
[----:B------:R-:W-:-:S02]  /*0360*/  IMAD.MOV.U32 R27, RZ, RZ, 0xffff ;  /* 0x0000ffffff1b7424 */ /* 0x000fc400078e00ff */
[----:B------:R-:W-:Y:S01]  /*0370*/  IMAD.MOV.U32 R29, RZ, RZ, 0xffff ;  /* 0x0000ffffff1d7424 */ /* 0x000fe200078e00ff */
[----:B------:R-:W5:Y:S01]  /*0380*/  @!P3 LDG.E.U16 R25, desc[UR8][R14.64+0x40] ;  /* 0x000040080e19b981 */ /* 0x000f62000c1e1500 */
[----:B------:R-:W-:Y:S02]  /*0390*/  IMAD.MOV.U32 R28, RZ, RZ, 0xffff ;  /* 0x0000ffffff1c7424 */ /* 0x000fe400078e00ff */
[----:B------:R-:W-:-:S04]  /*03a0*/  IMAD.WIDE R4, R13, 0x2, R22 ;  /* 0x000000020d047825 */ /* 0x000fc800078e0216 */
[----:B------:R-:W-:Y:S01]  /*03b0*/  IMAD.WIDE R6, R7, 0x2, R22 ;  /* 0x0000000207067825 */ /* 0x000fe200078e0216 */
[----:B------:R-:W5:Y:S04]  /*03c0*/  @!P2 LDG.E.U16 R12, desc[UR8][R4.64] ;  /* 0x00000008040ca981 */ /* 0x000f68000c1e1500 */
[----:B------:R0:W5:Y:S04]  /*03d0*/  @!P1 LDG.E.U16 R27, desc[UR8][R4.64+0x40] ;  /* 0x00004008041b9981 */ /* 0x000168000c1e1500 */
[----:B------:R-:W5:Y:S04]  /*03e0*/  @!P0 LDG.E.U16 R29, desc[UR8][R6.64] ;  /* 0x00000008061d8981 */ /* 0x000f68000c1e1500 */
[----:B------:R1:W5:Y:S01]  /*03f0*/  @!P6 LDG.E.U16 R28, desc[UR8][R6.64+0x40] ;  /* 0x00004008061ce981 */ /* 0x000362000c1e1500 */
[----:B------:R-:W-:-:S04]  /*0400*/  IMAD R3, R21, R20, R3 ;  /* 0x0000001415037224 */ /* 0x000fc800078e0203 */
[----:B------:R-:W-:-:S05]  /*0410*/  IMAD.WIDE R22, R3, 0x2, R22 ;  /* 0x0000000203167825 */ /* 0x000fca00078e0216 */
[----:B------:R-:W5:Y:S01]  /*0420*/  LDG.E.U16 R10, desc[UR8][R22.64+0x2] ;  /* 0x00000208160a7981 */ /* 0x000f62000c1e1500 */
[----:B------:R-:W-:-:S03]  /*0430*/  IMAD.WIDE R20, R20, 0x2, R22 ;  /* 0x0000000214147825 */ /* 0x000fc600078e0216 */
[----:B------:R-:W5:Y:S04]  /*0440*/  LDG.E.U16 R3, desc[UR8][R22.64] ;  /* 0x0000000816037981 */ /* 0x000f68000c1e1500 */
[----:B------:R-:W5:Y:S04]  /*0450*/  LDG.E.U16 R11, desc[UR8][R20.64] ;  /* 0x00000008140b7981 */ /* 0x000f68000c1e1500 */
[----:B------:R-:W5:Y:S01]  /*0460*/  LDG.E.U16 R26, desc[UR8][R20.64+0x2] ;  /* 0x00000208141a7981 */ /* 0x000f62000c1e1500 */
[----:B------:R-:W0:Y:S01]  /*0470*/  S2UR UR6, SR_CgaCtaId ;  /* 0x00000000000679c3 */ /* 0x000e220000008800 */
[----:B------:R-:W-:-:S02]  /*0480*/  UMOV UR4, 0x400 ;  /* 0x0000040000047882 */ /* 0x000fc40000000000 */
[----:B------:R-:W-:Y:S02]  /*0490*/  UIADD3 UR5, UPT, UPT, UR4, 0x4000, URZ ;  /* 0x0000400004057890 */ /* 0x000fe4000fffe0ff */
[----:B0-----:R-:W-:Y:S02]  /*04a0*/  ULEA UR4, UR6, UR4, 0x18 ;  /* 0x0000000406047291 */ /* 0x001fe4000f8ec0ff */
[----:B------:R-:W-:-:S04]  /*04b0*/  ULEA UR5, UR6, UR5, 0x18 ;  /* 0x0000000506057291 */ /* 0x000fc8000f8ec0ff */
[C---:B------:R-:W-:Y:S02]  /*04c0*/  LEA R5, R2.reuse, UR4, 0x8 ;  /* 0x0000000402057c11 */ /* 0x040fe4000f8e40ff */
[----:B-1----:R-:W-:-:S03]  /*04d0*/  LEA R7, R2, UR5, 0x8 ;  /* 0x0000000502077c11 */ /* 0x002fc6000f8e40ff */
[----:B------:R-:W-:Y:S02]  /*04e0*/  IMAD R6, R0, 0x4, R5 ;  /* 0x0000000400067824 */ /* 0x000fe400078e0205 */
[--C-:B------:R-:W-:Y:S02]  /*04f0*/  IMAD R2, R2, 0x100, R7.reuse ;  /* 0x0000010002027824 */ /* 0x100fe400078e0207 */
[C---:B------:R-:W-:Y:S01]  /*0500*/  IMAD R7, R0.reuse, 0x4, R7 ;  /* 0x0000000400077824 */ /* 0x040fe200078e0207 */
[----:B------:R-:W-:Y:S01]  /*0510*/  LEA R0, R0, UR4, 0x3 ;  /* 0x0000000400007c11 */ /* 0x000fe2000f8e18ff */
[----:B--2---:R-:W-:Y:S04]  /*0520*/  STS [R6], R8 ;  /* 0x0000000806007388 */ /* 0x004fe80000000800 */
[----:B---3--:R-:W-:Y:S04]  /*0530*/  STS [R6+0x80], R9 ;  /* 0x0000800906007388 */ /* 0x008fe80000000800 */
[----:B----4-:R-:W-:Y:S04]  /*0540*/  STS [R6+0x2000], R24 ;  /* 0x0020001806007388 */ /* 0x010fe80000000800 */
[----:B-----5:R-:W-:Y:S04]  /*0550*/  STS [R6+0x2080], R25 ;  /* 0x0020801906007388 */ /* 0x020fe80000000800 */
[----:B------:R-:W-:Y:S04]  /*0560*/  STS [R7], R12 ;  /* 0x0000000c07007388 */ /* 0x000fe80000000800 */
[----:B------:R-:W-:Y:S04]  /*0570*/  STS [R7+0x80], R27 ;  /* 0x0000801b07007388 */ /* 0x000fe80000000800 */
[----:B------:R-:W-:Y:S04]  /*0580*/  STS [R7+0x2000], R29 ;  /* 0x0020001d07007388 */ /* 0x000fe80000000800 */
[----:B------:R-:W-:Y:S01]  /*0590*/  STS [R7+0x2080], R28 ;  /* 0x0020801c07007388 */ /* 0x000fe20000000800 */
[----:B------:R-:W-:Y:S06]  /*05a0*/  BAR.SYNC.DEFER_BLOCKING 0x0 ;  /* 0x0000000000007b1d */ /* 0x000fec0000010000 */
[----:B------:R-:W-:Y:S04]  /*05b0*/  LDS.64 R4, [R0] ;  /* 0x0000000000047984 */ /* 0x000fe80000000a00 */
[----:B------:R-:W0:Y:S04]  /*05c0*/  LDS.128 R12, [R2] ;  /* 0x00000000020c7984 */ /* 0x000e280000000c00 */
[----:B------:R-:W1:Y:S04]  /*05d0*/  LDS.128 R16, [R2+0x100] ;  /* 0x0001000002107984 */ /* 0x000e680000000c00 */
[----:B------:R-:W2:Y:S04]  /*05e0*/  LDS.64 R6, [R0+0x100] ;  /* 0x0001000000067984 */ /* 0x000ea80000000a00 */
[----:B------:R-:W3:Y:S04]  /*05f0*/  LDS.64 R8, [R0+0x200] ;  /* 0x0002000000087984 */ /* 0x000ee80000000a00 */
[----:B------:R-:W4:Y:S01]  /*0600*/  LDS.64 R24, [R0+0x300] ;  /* 0x0003000000187984 */ /* 0x000f220000000a00 */
[----:B0-----:R-:W-:-:S02]  /*0610*/  VIADDMNMX.U32 R10, R5, R12, R10, PT ;  /* 0x0000000c050a7246 */ /* 0x001fc4000380000a */
[C---:B------:R-:W-:Y:S02]  /*0620*/  VIADDMNMX.U32 R3, R4.reuse, R12, R3, PT ;  /* 0x0000000c04037246 */ /* 0x040fe40003800003 */
[-C--:B-1----:R-:W-:Y:S02]  /*0630*/  VIADDMNMX.U32 R11, R4, R16.reuse, R11, PT ;  /* 0x00000010040b7246 */ /* 0x082fe4000380000b */
[----:B------:R-:W-:Y:S02]  /*0640*/  VIADDMNMX.U32 R26, R5, R16, R26, PT ;  /* 0x00000010051a7246 */ /* 0x000fe4000380001a */
[----:B--2---:R-:W-:Y:S02]  /*0650*/  VIADDMNMX.U32 R10, R7, R13, R10, PT ;  /* 0x0000000d070a7246 */ /* 0x004fe4000380000a */
[C---:B------:R-:W-:Y:S02]  /*0660*/  VIADDMNMX.U32 R11, R6.reuse, R17, R11, PT ;  /* 0x00000011060b7246 */ /* 0x040fe4000380000b */
[----:B------:R-:W-:-:S02]  /*0670*/  VIADDMNMX.U32 R3, R6, R13, R3, PT ;  /* 0x0000000d06037246 */ /* 0x000fc40003800003 */
[----:B------:R-:W-:Y:S01]  /*0680*/  VIADDMNMX.U32 R7, R7, R17, R26, PT ;  /* 0x0000001107077246 */ /* 0x000fe2000380001a */
[----:B------:R-:W-:Y:S01]  /*0690*/  LDS.64 R12, [R0+0x400] ;  /* 0x00040000000c7984 */ /* 0x000fe20000000a00 */
[C---:B---3--:R-:W-:Y:S02]  /*06a0*/  VIADDMNMX.U32 R16, R8.reuse, R18, R11, PT ;  /* 0x0000001208107246 */ /* 0x048fe4000380000b */
[-C--:B------:R-:W-:Y:S02]  /*06b0*/  VIADDMNMX.U32 R3, R8, R14.reuse, R3, PT ;  /* 0x0000000e08037246 */ /* 0x080fe40003800003 */
[C---:B------:R-:W-:Y:S02]  /*06c0*/  VIADDMNMX.U32 R26, R9.reuse, R14, R10, PT ;  /* 0x0000000e091a7246 */ /* 0x040fe4000380000a */
[----:B------:R-:W-:Y:S02]  /*06d0*/  VIADDMNMX.U32 R18, R9, R18, R7, PT ;  /* 0x0000001209127246 */ /* 0x000fe40003800007 */
[----:B------:R-:W0:Y:S01]  /*06e0*/  LDS.128 R8, [R2+0x110] ;  /* 0x0001100002087984 */ /* 0x000e220000000c00 */
[----:B----4-:R-:W-:-:S03]  /*06f0*/  VIADDMNMX.U32 R3, R24, R15, R3, PT ;  /* 0x0000000f18037246 */ /* 0x010fc60003800003 */
[----:B------:R-:W1:Y:S01]  /*0700*/  LDS.128 R4, [R2+0x10] ;  /* 0x0000100002047984 */ /* 0x000e620000000c00 */
[----:B------:R-:W-:-:S03]  /*0710*/  VIADDMNMX.U32 R26, R25, R15, R26, PT ;  /* 0x0000000f191a7246 */ /* 0x000fc6000380001a */
[----:B------:R-:W2:Y:S01]  /*0720*/  LDS.64 R14, [R0+0x500] ;  /* 0x00050000000e7984 */ /* 0x000ea20000000a00 */
[----:B------:R-:W-:-:S03]  /*0730*/  VIADDMNMX.U32 R27, R24, R19, R16, PT ;  /* 0x00000013181b7246 */ /* 0x000fc60003800010 */
[----:B------:R-:W3:Y:S01]  /*0740*/  LDS.64 R16, [R0+0x600] ;  /* 0x0006000000107984 */ /* 0x000ee20000000a00 */
[----:B------:R-:W-:-:S03]  /*0750*/  VIADDMNMX.U32 R18, R25, R19, R18, PT ;  /* 0x0000001319127246 */ /* 0x000fc60003800012 */
[----:B------:R-:W4:Y:S01]  /*0760*/  LDS.64 R24, [R0+0x700] ;  /* 0x0007000000187984 */ /* 0x000f220000000a00 */
[CC--:B0-----:R-:W-:Y:S02]  /*0770*/  VIADDMNMX.U32 R27, R12.reuse, R8.reuse, R27, PT ;  /* 0x000000080c1b7246 */ /* 0x0c1fe4000380001b */
[C---:B------:R-:W-:Y:S02]  /*0780*/  VIADDMNMX.U32 R18, R13.reuse, R8, R18, PT ;  /* 0x000000080d127246 */ /* 0x040fe40003800012 */
[-C--:B-1----:R-:W-:Y:S02]  /*0790*/  VIADDMNMX.U32 R3, R12, R4.reuse, R3, PT ;  /* 0x000000040c037246 */ /* 0x082fe40003800003 */
[----:B------:R-:W-:Y:S02]  /*07a0*/  VIADDMNMX.U32 R26, R13, R4, R26, PT ;  /* 0x000000040d1a7246 */ /* 0x000fe4000380001a */
[-C--:B--2---:R-:W-:Y:S02]  /*07b0*/  VIADDMNMX.U32 R27, R14, R9.reuse, R27, PT ;  /* 0x000000090e1b7246 */ /* 0x084fe4000380001b */
[----:B------:R-:W-:-:S02]  /*07c0*/  VIADDMNMX.U32 R18, R15, R9, R18, PT ;  /* 0x000000090f127246 */ /* 0x000fc40003800012 */
[-C--:B------:R-:W-:Y:S02]  /*07d0*/  VIADDMNMX.U32 R3, R14, R5.reuse, R3, PT ;  /* 0x000000050e037246 */ /* 0x080fe40003800003 */
[----:B------:R-:W-:Y:S02]  /*07e0*/  VIADDMNMX.U32 R26, R15, R5, R26, PT ;  /* 0x000000050f1a7246 */ /* 0x000fe4000380001a */
[C---:B---3--:R-:W-:Y:S01]  /*07f0*/  VIADDMNMX.U32 R8, R16.reuse, R10, R27, PT ;  /* 0x0000000a10087246 */ /* 0x048fe2000380001b */
[----:B------:R-:W-:Y:S01]  /*0800*/  LDS.64 R4, [R0+0x800] ;  /* 0x0008000000047984 */ /* 0x000fe20000000a00 */
[-C--:B------:R-:W-:Y:S02]  /*0810*/  VIADDMNMX.U32 R3, R16, R6.reuse, R3, PT ;  /* 0x0000000610037246 */ /* 0x080fe40003800003 */
[C---:B------:R-:W-:Y:S01]  /*0820*/  VIADDMNMX.U32 R26, R17.reuse, R6, R26, PT ;  /* 0x00000006111a7246 */ /* 0x040fe2000380001a */
[----:B------:R-:W0:Y:S01]  /*0830*/  LDS.128 R12, [R2+0x20] ;  /* 0x00002000020c7984 */ /* 0x000e220000000c00 */
[----:B------:R-:W-:-:S03]  /*0840*/  VIADDMNMX.U32 R10, R17, R10, R18, PT ;  /* 0x0000000a110a7246 */ /* 0x000fc60003800012 */
[----:B------:R-:W1:Y:S01]  /*0850*/  LDS.128 R16, [R2+0x120] ;  /* 0x0001200002107984 */ /* 0x000e620000000c00 */
[CC--:B----4-:R-:W-:Y:S02]  /*0860*/  VIADDMNMX.U32 R3, R24.reuse, R7.reuse, R3, PT ;  /* 0x0000000718037246 */ /* 0x0d0fe40003800003 */
[----:B------:R-:W-:Y:S02]  /*0870*/  VIADDMNMX.U32 R26, R25, R7, R26, PT ;  /* 0x00000007191a7246 */ /* 0x000fe4000380001a */
        /* <DEDUP_REMOVED lines=231> */
[-C--:B------:R-:W-:Y:S01]  /*16f0*/  VIADDMNMX.U32 R27, R6, R17.reuse, R27, PT ;  /* 0x00000011061b7246 */ /* 0x080fe2000380001b */
[----:B------:R-:W-:Y:S01]  /*1700*/  LDS.64 R12, [R0+0x3400] ;  /* 0x00340000000c7984 */ /* 0x000fe20000000a00 */
[----:B------:R-:W-:Y:S02]  /*1710*/  VIADDMNMX.U32 R10, R7, R17, R10, PT ;  /* 0x00000011070a7246 */ /* 0x000fe4000380000a */
[CC--:B---3--:R-:W-:Y:S01]  /*1720*/  VIADDMNMX.U32 R3, R8.reuse, R14.reuse, R3, PT ;  /* 0x0000000e08037246 */ /* 0x0c8fe20003800003 */
[----:B------:R-:W0:Y:S01]  /*1730*/  LDS.128 R4, [R2+0xd0] ;  /* 0x0000d00002047984 */ /* 0x000e220000000c00 */
[C---:B------:R-:W-:Y:S02]  /*1740*/  VIADDMNMX.U32 R26, R9.reuse, R14, R26, PT ;  /* 0x0000000e091a7246 */ /* 0x040fe4000380001a */
[-C--:B------:R-:W-:Y:S02]  /*1750*/  VIADDMNMX.U32 R16, R8, R18.reuse, R27, PT ;  /* 0x0000001208107246 */ /* 0x080fe4000380001b */
[----:B------:R-:W-:-:S02]  /*1760*/  VIADDMNMX.U32 R18, R9, R18, R10, PT ;  /* 0x0000001209127246 */ /* 0x000fc4000380000a */
        /* <DEDUP_REMOVED lines=42> */
[-C--:B------:R-:W-:Y:S01]  /*1a10*/  VIADDMNMX.U32 R26, R8, R18.reuse, R27, PT ;  /* 0x00000012081a7246 */ /* 0x080fe2000380001b */
[----:B------:R-:W1:Y:S01]  /*1a20*/  LDS.64 R16, [R0+0x3d00] ;  /* 0x003d000000107984 */ /* 0x000e620000000a00 */
[----:B------:R-:W-:-:S03]  /*1a30*/  VIADDMNMX.U32 R18, R9, R18, R10, PT ;  /* 0x0000001209127246 */ /* 0x000fc6000380000a */
[----:B------:R-:W2:Y:S01]  /*1a40*/  LDS.128 R8, [R2+0x1f0] ;  /* 0x0001f00002087984 */ /* 0x000ea20000000c00 */
[CC--:B----4-:R-:W-:Y:S02]  /*1a50*/  VIADDMNMX.U32 R3, R24.reuse, R15.reuse, R3, PT ;  /* 0x0000000f18037246 */ /* 0x0d0fe40003800003 */
[----:B------:R-:W-:Y:S02]  /*1a60*/  VIADDMNMX.U32 R28, R25, R15, R14, PT ;  /* 0x0000000f191c7246 */ /* 0x000fe4000380000e */
[----:B------:R-:W3:Y:S01]  /*1a70*/  LDS.64 R14, [R0+0x3e00] ;  /* 0x003e0000000e7984 */ /* 0x000ee20000000a00 */
[----:B------:R-:W-:-:S03]  /*1a80*/  VIADDMNMX.U32 R29, R24, R19, R26, PT ;  /* 0x00000013181d7246 */ /* 0x000fc6000380001a */
[----:B------:R-:W4:Y:S01]  /*1a90*/  LDS.64 R26, [R0+0x3f00] ;  /* 0x003f0000001a7984 */ /* 0x000f220000000a00 */
[----:B------:R-:W-:Y:S02]  /*1aa0*/  VIADDMNMX.U32 R18, R25, R19, R18, PT ;  /* 0x0000001319127246 */ /* 0x000fe40003800012 */
[-C--:B0-----:R-:W-:Y:S02]  /*1ab0*/  VIADDMNMX.U32 R3, R12, R4.reuse, R3, PT ;  /* 0x000000040c037246 */ /* 0x081fe40003800003 */
[C---:B------:R-:W-:Y:S02]  /*1ac0*/  VIADDMNMX.U32 R28, R13.reuse, R4, R28, PT ;  /* 0x000000040d1c7246 */ /* 0x040fe4000380001c */
[----:B-1----:R-:W-:Y:S02]  /*1ad0*/  VIADDMNMX.U32 R3, R16, R5, R3, PT ;  /* 0x0000000510037246 */ /* 0x002fe40003800003 */
[-C--:B--2---:R-:W-:Y:S02]  /*1ae0*/  VIADDMNMX.U32 R29, R12, R8.reuse, R29, PT ;  /* 0x000000080c1d7246 */ /* 0x084fe4000380001d */
[----:B------:R-:W-:-:S02]  /*1af0*/  VIADDMNMX.U32 R18, R13, R8, R18, PT ;  /* 0x000000080d127246 */ /* 0x000fc40003800012 */
[C---:B------:R-:W-:Y:S02]  /*1b00*/  VIADDMNMX.U32 R28, R17.reuse, R5, R28, PT ;  /* 0x00000005111c7246 */ /* 0x040fe4000380001c */
[-C--:B------:R-:W-:Y:S02]  /*1b10*/  VIADDMNMX.U32 R29, R16, R9.reuse, R29, PT ;  /* 0x00000009101d7246 */ /* 0x080fe4000380001d */
[----:B------:R-:W-:Y:S02]  /*1b20*/  VIADDMNMX.U32 R18, R17, R9, R18, PT ;  /* 0x0000000911127246 */ /* 0x000fe40003800012 */
[CC--:B---3--:R-:W-:Y:S02]  /*1b30*/  VIADDMNMX.U32 R3, R14.reuse, R6.reuse, R3, PT ;  /* 0x000000060e037246 */ /* 0x0c8fe40003800003 */
[----:B------:R-:W-:Y:S02]  /*1b40*/  VIADDMNMX.U32 R28, R15, R6, R28, PT ;  /* 0x000000060f1c7246 */ /* 0x000fe4000380001c */
[----:B------:R-:W-:-:S02]  /*1b50*/  VIADDMNMX.U32 R29, R14, R10, R29, PT ;  /* 0x0000000a0e1d7246 */ /* 0x000fc4000380001d */
[----:B------:R-:W-:Y:S02]  /*1b60*/  VIADDMNMX.U32 R18, R15, R10, R18, PT ;  /* 0x0000000a0f127246 */ /* 0x000fe40003800012 */
[CC--:B----4-:R-:W-:Y:S02]  /*1b70*/  VIADDMNMX.U32 R3, R26.reuse, R7.reuse, R3, PT ;  /* 0x000000071a037246 */ /* 0x0d0fe40003800003 */
[C---:B------:R-:W-:Y:S02]  /*1b80*/  VIADDMNMX.U32 R7, R27.reuse, R7, R28, PT ;  /* 0x000000071b077246 */ /* 0x040fe4000380001c */
[-C--:B------:R-:W-:Y:S02]  /*1b90*/  VIADDMNMX.U32 R29, R26, R11.reuse, R29, PT ;  /* 0x0000000b1a1d7246 */ /* 0x080fe4000380001d */
[----:B------:R-:W-:Y:S01]  /*1ba0*/  VIADDMNMX.U32 R11, R27, R11, R18, PT ;  /* 0x0000000b1b0b7246 */ /* 0x000fe20003800012 */
[----:B------:R-:W-:Y:S04]  /*1bb0*/  STG.E.U16 desc[UR8][R22.64], R3 ;  /* 0x0000000316007986 */ /* 0x000fe8000c101508 */
[----:B------:R-:W-:Y:S04]  /*1bc0*/  STG.E.U16 desc[UR8][R22.64+0x2], R7 ;  /* 0x0000020716007986 */ /* 0x000fe8000c101508 */
[----:B------:R-:W-:Y:S04]  /*1bd0*/  STG.E.U16 desc[UR8][R20.64], R29 ;  /* 0x0000001d14007986 */ /* 0x000fe8000c101508 */
[----:B------:R-:W-:Y:S01]  /*1be0*/  STG.E.U16 desc[UR8][R20.64+0x2], R11 ;  /* 0x0000020b14007986 */ /* 0x000fe2000c101508 */
[----:B------:R-:W-:Y:S05]  /*1bf0*/  EXIT ;  /* 0x000000000000794d */ /* 0x000fea0003800000 */
.L_x_0:
[----:B------:R-:W-:-:S00]  /*1c00*/  BRA `(.L_x_0) ;  /* 0xfffffffc00fc7947 */ /* 0x000fc0000383ffff */
[----:B------:R-:W-:-:S00]  /*1c10*/  NOP ;  /* 0x0000000000007918 */ /* 0x000fc00000000000 */
        /* <DEDUP_REMOVED lines=14> */
.L_x_11:


//--------------------- .text._Z6phase2Ptiiii     --------------------------
	.section	.text._Z6phase2Ptiiii,"ax",@progbits
	.align	128
        .global         _Z6phase2Ptiiii
        .type           _Z6phase2Ptiiii,@function
        .size           _Z6phase2Ptiiii,(.L_x_12 - _Z6phase2Ptiiii)
        .other          _Z6phase2Ptiiii,@"STO_CUDA_ENTRY STV_DEFAULT"
_Z6phase2Ptiiii:
.text._Z6phase2Ptiiii:
[----:B------:R-:W-:Y:S08]  /*0000*/  LDC R1, c[0x0][0x37c] ;  /* 0x0000df00ff017b82 */ /* 0x000ff00000000800 */
[----:B------:R-:W0:Y:S01]  /*0010*/  S2UR UR5, SR_CTAID.X ;  /* 0x00000000000579c3 */ /* 0x000e220000002500 */
[----:B------:R-:W0:Y:S01]  /*0020*/  LDCU UR6, c[0x0][0x390] ;  /* 0x00007200ff0677ac */ /* 0x000e220008000800 */
[----:B------:R-:W1:Y:S01]  /*0030*/  S2R R16, SR_TID.Y ;  /* 0x0000000000107919 */ /* 0x000e620000002200 */
[----:B------:R-:W2:Y:S01]  /*0040*/  LDCU.64 UR16, c[0x0][0x388] ;  /* 0x00007100ff1077ac */ /* 0x000ea20008000a00 */
[----:B------:R-:W3:Y:S04]  /*0050*/  S2R R17, SR_TID.X ;  /* 0x0000000000117919 */ /* 0x000ee80000002100 */
[----:B------:R-:W4:Y:S01]  /*0060*/  S2UR UR11, SR_CTAID.Y ;  /* 0x00000000000b79c3 */ /* 0x000f220000002600 */
[----:B------:R-:W5:Y:S01]  /*0070*/  LDCU.64 UR8, c[0x0][0x380] ;  /* 0x00007000ff0877ac */ /* 0x000f620008000a00 */
[----:B------:R-:W5:Y:S06]  /*0080*/  LDCU.64 UR12, c[0x0][0x358] ;  /* 0x00006b00ff0c77ac */ /* 0x000f6c0008000a00 */
[----:B------:R-:W5:Y:S01]  /*0090*/  LDC.64 R10, c[0x0][0x380] ;  /* 0x0000e000ff0a7b82 */ /* 0x000f620000000a00 */
[----:B--2---:R-:W-:Y:S01]  /*00a0*/  IMAD.U32 R21, RZ, RZ, UR17 ;  /* 0x00000011ff157e24 */ /* 0x004fe2000f8e00ff */
[----:B0-----:R-:W-:-:S02]  /*00b0*/  UISETP.GE.AND UP0, UPT, UR5, UR6, UPT ;  /* 0x000000060500728c */ /* 0x001fc4000bf06270 */
[----:B------:R-:W-:Y:S02]  /*00c0*/  UIADD3 UR4, UPT, UPT, UR5, 0x1, URZ ;  /* 0x0000000105047890 */ /* 0x000fe4000fffe0ff */
[----:B----4-:R-:W-:Y:S01]  /*00d0*/  UISETP.NE.AND UP1, UPT, UR11, URZ, UPT ;  /* 0x000000ff0b00728c */ /* 0x010fe2000bf25270 */
[----:B-1----:R-:W-:-:S06]  /*00e0*/  IMAD.SHL.U32 R14, R16, 0x2, RZ ;  /* 0x00000002100e7824 */ /* 0x002fcc00078e00ff */
[----:B------:R-:W-:Y:S01]  /*00f0*/  @!UP0 UIADD3 UR4, UPT, UPT, UR5, URZ, URZ ;  /* 0x000000ff05048290 */ /* 0x000fe2000fffe0ff */
[----:B---3--:R-:W-:-:S03]  /*0100*/  IMAD.SHL.U32 R19, R17, 0x2, RZ ;  /* 0x0000000211137824 */ /* 0x008fc600078e00ff */
[----:B------:R-:W-:Y:S02]  /*0110*/  USEL UR5, UR4, UR6, UP1 ;  /* 0x0000000604057287 */ /* 0x000fe40008800000 */
[----:B------:R-:W-:-:S04]  /*0120*/  USEL UR4, UR4, UR6, !UP1 ;  /* 0x0000000604047287 */ /* 0x000fc8000c800000 */
[C---:B------:R-:W-:Y:S02]  /*0130*/  IMAD R13, R21.reuse, UR5, R14 ;  /* 0x00000005150d7c24 */ /* 0x040fe4000f8e020e */
[----:B------:R-:W-:Y:S02]  /*0140*/  IMAD R8, R21, UR4, R19 ;  /* 0x0000000415087c24 */ /* 0x000fe4000f8e0213 */
[C---:B------:R-:W-:Y:S02]  /*0150*/  IMAD R9, R13.reuse, UR16, RZ ;  /* 0x000000100d097c24 */ /* 0x040fe4000f8e02ff */
[C---:B------:R-:W-:Y:S01]  /*0160*/  VIADD R20, R8.reuse, 0x1 ;  /* 0x0000000108147836 */ /* 0x040fe20000000000 */
[----:B------:R-:W-:Y:S01]  /*0170*/  VIMNMX R22, PT, PT, R13, R8, !PT ;  /* 0x000000080d167248 */ /* 0x000fe20007fe0100 */
[----:B------:R-:W-:Y:S01]  /*0180*/  IMAD.IADD R5, R8, 0x1, R9 ;  /* 0x0000000108057824 */ /* 0x000fe200078e0209 */
[----:B------:R-:W-:Y:S02]  /*0190*/  SHF.R.S32.HI R0, RZ, 0x1f, R8 ;  /* 0x0000001fff007819 */ /* 0x000fe40000011408 */
[----:B------:R-:W-:Y:S01]  /*01a0*/  ISETP.GE.AND P2, PT, R22, UR16, PT ;  /* 0x0000001016007c0c */ /* 0x000fe2000bf46270 */
[----:B-----5:R-:W-:Y:S01]  /*01b0*/  IMAD.WIDE R4, R5, 0x2, R10 ;  /* 0x0000000205047825 */ /* 0x020fe200078e020a */
[----:B------:R-:W-:-:S02]  /*01c0*/  VIMNMX R25, PT, PT, R13, R20, !PT ;  /* 0x000000140d197248 */ /* 0x000fc40007fe0100 */
[----:B------:R-:W-:Y:S02]  /*01d0*/  IADD3 R3, P0, PT, R8, R9, RZ ;  /* 0x0000000908037210 */ /* 0x000fe40007f1e0ff */
[----:B------:R-:W-:Y:S02]  /*01e0*/  ISETP.GE.AND P1, PT, R25, UR16, PT ;  /* 0x0000001019007c0c */ /* 0x000fe4000bf26270 */
[----:B------:R-:W-:Y:S02]  /*01f0*/  LEA.HI.X.SX32 R6, R9, R0, 0x1, P0 ;  /* 0x0000000009067211 */ /* 0x000fe400000f0eff */
[----:B------:R-:W-:-:S03]  /*0200*/  LEA R2, P0, R3, UR8, 0x1 ;  /* 0x0000000803027c11 */ /* 0x000fc6000f8008ff */
[----:B------:R-:W2:Y:S01]  /*0210*/  @!P2 LDG.E.U16 R23, desc[UR12][R4.64] ;  /* 0x0000000c0417a981 */ /* 0x000ea2000c1e1500 */
[----:B------:R-:W-:-:S05]  /*0220*/  LEA.HI.X R3, R3, UR9, R6, 0x1, P0 ;  /* 0x0000000903037c11 */ /* 0x000fca00080f0c06 */
[----:B------:R-:W3:Y:S01]  /*0230*/  @!P1 LDG.E.U16 R12, desc[UR12][R2.64+0x2] ;  /* 0x0000020c020c9981 */ /* 0x000ee2000c1e1500 */
[----:B------:R-:W-:-:S05]  /*0240*/  VIADD R13, R13, 0x1 ;  /* 0x000000010d0d7836 */ /* 0x000fca0000000000 */
[----:B------:R-:W-:Y:S01]  /*0250*/  VIMNMX R18, PT, PT, R8, R13, !PT ;  /* 0x0000000d08127248 */ /* 0x000fe20007fe0100 */
[----:B------:R-:W-:-:S03]  /*0260*/  VIADD R9, R9, UR16 ;  /* 0x0000001009097c36 */ /* 0x000fc60008000000 */
[----:B------:R-:W-:Y:S01]  /*0270*/  ISETP.GE.AND P0, PT, R18, UR16, PT ;  /* 0x0000001012007c0c */ /* 0x000fe2000bf06270 */
[----:B------:R-:W-:-:S04]  /*0280*/  IMAD.IADD R7, R8, 0x1, R9 ;  /* 0x0000000108077824 */ /* 0x000fc800078e0209 */
[----:B------:R-:W-:-:S08]  /*0290*/  IMAD.WIDE R6, R7, 0x2, R10 ;  /* 0x0000000207067825 */ /* 0x000fd000078e020a */
[----:B------:R-:W4:Y:S01]  /*02a0*/  @!P0 LDG.E.U16 R29, desc[UR12][R6.64] ;  /* 0x0000000c061d8981 */ /* 0x000f22000c1e1500 */
[----:B------:R-:W0:Y:S01]  /*02b0*/  S2UR UR5, SR_CgaCtaId ;  /* 0x00000000000579c3 */ /* 0x000e220000008800 */
[----:B------:R-:W-:Y:S02]  /*02c0*/  IMAD.SHL.U32 R26, R17, 0x2, RZ ;  /* 0x00000002111a7824 */ /* 0x000fe400078e00ff */
[----:B------:R-:W-:Y:S02]  /*02d0*/  IMAD.SHL.U32 R24, R16, 0x2, RZ ;  /* 0x0000000210187824 */ /* 0x000fe400078e00ff */
[C---:B------:R-:W-:Y:S02]  /*02e0*/  IMAD R26, R21.reuse, UR6, R26 ;  /* 0x00000006151a7c24 */ /* 0x040fe4000f8e021a */
[----:B------:R-:W-:Y:S02]  /*02f0*/  IMAD R21, R21, UR6, R24 ;  /* 0x0000000615157c24 */ /* 0x000fe4000f8e0218 */
[----:B------:R-:W-:-:S02]  /*0300*/  VIADD R24, R26, 0x1 ;  /* 0x000000011a187836 */ /* 0x000fc40000000000 */
[----:B------:R-:W-:-:S03]  /*0310*/  IMAD R14, R14, UR17, R14 ;  /* 0x000000110e0e7c24 */ /* 0x000fc6000f8e020e */
[----:B------:R-:W-:Y:S01]  /*0320*/  VIMNMX R24, PT, PT, R21, R24, !PT ;  /* 0x0000001815187248 */ /* 0x000fe20007fe0100 */
[----:B------:R-:W-:Y:S01]  /*0330*/  UMOV UR4, 0x400 ;  /* 0x0000040000047882 */ /* 0x000fe20000000000 */
[----:B------:R-:W-:Y:S02]  /*0340*/  IMAD.IADD R19, R19, 0x1, R14 ;  /* 0x0000000113137824 */ /* 0x000fe400078e020e */
[----:B------:R-:W-:Y:S02]  /*0350*/  ISETP.GE.AND P5, PT, R24, UR16, PT ;  /* 0x0000001018007c0c */ /* 0x000fe4000bfa6270 */
[----:B------:R-:W-:Y:S01]  /*0360*/  IADD3 R14, P3, PT, R8, R9, RZ ;  /* 0x00000009080e7210 */ /* 0x000fe20007f7e0ff */
[----:B0-----:R-:W-:-:S03]  /*0370*/  ULEA UR6, UR5, UR4, 0x18 ;  /* 0x0000000405067291 */ /* 0x001fc6000f8ec0ff */
[----:B------:R-:W-:Y:S01]  /*0380*/  LEA.HI.X.SX32 R9, R9, R0, 0x1, P3 ;  /* 0x0000000009097211 */ /* 0x000fe200018f0eff */
[----:B------:R-:W-:Y:S01]  /*0390*/  IMAD R27, R21, UR16, RZ ;  /* 0x00000010151b7c24 */ /* 0x000fe2000f8e02ff */
[C---:B------:R-:W-:Y:S02]  /*03a0*/  LEA R8, P3, R14.reuse, UR8, 0x1 ;  /* 0x000000080e087c11 */ /* 0x040fe4000f8608ff */
[----:B------:R-:W-:Y:S02]  /*03b0*/  LEA R0, R19, UR6, 0x2 ;  /* 0x0000000613007c11 */ /* 0x000fe4000f8e10ff */
[----:B------:R-:W-:Y:S02]  /*03c0*/  LEA.HI.X R9, R14, UR9, R9, 0x1, P3 ;  /* 0x000000090e097c11 */ /* 0x000fe400098f0c09 */
[----:B------:R-:W-:Y:S01]  /*03d0*/  @!P5 SHF.R.S32.HI R14, RZ, 0x1f, R26 ;  /* 0x0000001fff0ed819 */ /* 0x000fe2000001141a */
[----:B------:R-:W-:Y:S01]  /*03e0*/  UIADD3 UR14, UPT, UPT, UR17, 0x1, URZ ;  /* 0x00000001110e7890 */ /* 0x000fe2000fffe0ff */
[----:B------:R-:W-:Y:S01]  /*03f0*/  VIMNMX R20, PT, PT, R20, R13, !PT ;  /* 0x0000000d14147248 */ /* 0x000fe20007fe0100 */
[----:B--2---:R0:W-:Y:S01]  /*0400*/  @!P2 STS [R0], R23 ;  /* 0x000000170000a388 */ /* 0x0041e20000000800 */
[----:B------:R-:W-:-:S04]  /*0410*/  @!P5 IADD3 R15, P2, PT, R26, R27, RZ ;  /* 0x0000001b1a0fd210 */ /* 0x000fc80007f5e0ff */
[----:B------:R-:W-:Y:S01]  /*0420*/  @!P5 LEA.HI.X.SX32 R24, R27, R14, 0x1, P2 ;  /* 0x0000000e1b18d211 */ /* 0x000fe200010f0eff */
[----:B---3--:R1:W-:Y:S01]  /*0430*/  @!P1 STS [R0+0x4], R12 ;  /* 0x0000040c00009388 */ /* 0x0083e20000000800 */
[----:B------:R-:W-:-:S04]  /*0440*/  @!P5 LEA R14, P1, R15, UR8, 0x1 ;  /* 0x000000080f0edc11 */ /* 0x000fc8000f8208ff */
[----:B------:R-:W-:Y:S02]  /*0450*/  @!P5 LEA.HI.X R15, R15, UR9, R24, 0x1, P1 ;  /* 0x000000090f0fdc11 */ /* 0x000fe400088f0c18 */
[C---:B------:R-:W-:Y:S01]  /*0460*/  VIMNMX R24, PT, PT, R21.reuse, R26, !PT ;  /* 0x0000001a15187248 */ /* 0x040fe20007fe0100 */
[----:B------:R-:W-:Y:S01]  /*0470*/  VIADD R21, R21, 0x1 ;  /* 0x0000000115157836 */ /* 0x000fe20000000000 */
[----:B------:R-:W-:Y:S01]  /*0480*/  ISETP.GE.AND P1, PT, R22, UR16, PT ;  /* 0x0000001016007c0c */ /* 0x000fe2000bf26270 */
[----:B0-----:R-:W2:Y:S01]  /*0490*/  @!P5 LDG.E.U16 R23, desc[UR12][R14.64+0x2] ;  /* 0x0000020c0e17d981 */ /* 0x001ea2000c1e1500 */
[----:B------:R-:W-:Y:S02]  /*04a0*/  ISETP.GE.AND P2, PT, R24, UR16, PT ;  /* 0x0000001018007c0c */ /* 0x000fe4000bf46270 */
[----:B------:R-:W-:-:S04]  /*04b0*/  VIMNMX R24, PT, PT, R26, R21, !PT ;  /* 0x000000151a187248 */ /* 0x000fc80007fe0100 */
[----:B------:R-:W-:Y:S01]  /*04c0*/  ISETP.GE.AND P3, PT, R24, UR16, PT ;  /* 0x0000001018007c0c */ /* 0x000fe2000bf66270 */
[----:B------:R-:W-:-:S05]  /*04d0*/  VIADD R24, R26, 0x1 ;  /* 0x000000011a187836 */ /* 0x000fca0000000000 */
[----:B------:R-:W-:Y:S01]  /*04e0*/  VIMNMX R21, PT, PT, R24, R21, !PT ;  /* 0x0000001518157248 */ /* 0x000fe20007fe0100 */
[----:B------:R-:W-:-:S03]  /*04f0*/  @!P2 IMAD.IADD R13, R26, 0x1, R27 ;  /* 0x000000011a0da824 */ /* 0x000fc600078e021b */
[----:B------:R-:W-:Y:S01]  /*0500*/  ISETP.GE.AND P4, PT, R21, UR16, PT ;  /* 0x0000001015007c0c */ /* 0x000fe2000bf86270 */
[----:B------:R-:W-:Y:S02]  /*0510*/  IMAD.U32 R21, RZ, RZ, UR14 ;  /* 0x0000000eff157e24 */ /* 0x000fe4000f8e00ff */
[----:B-1----:R-:W-:-:S04]  /*0520*/  @!P2 IMAD.WIDE R12, R13, 0x2, R10 ;  /* 0x000000020d0ca825 */ /* 0x002fc800078e020a */
[----:B------:R-:W-:Y:S02]  /*0530*/  IMAD R22, R21, 0x4, R0 ;  /* 0x0000000415167824 */ /* 0x000fe400078e0200 */
[----:B------:R-:W-:Y:S01]  /*0540*/  VIADD R27, R27, UR16 ;  /* 0x000000101b1b7c36 */ /* 0x000fe20008000000 */
[----:B------:R-:W-:Y:S01]  /*0550*/  P2R R24, PR, RZ, 0x2 ;  /* 0x00000002ff187803 */ /* 0x000fe20000000000 */
[----:B------:R0:W3:Y:S01]  /*0560*/  @!P2 LDG.E.U16 R12, desc[UR12][R12.64] ;  /* 0x0000000c0c0ca981 */ /* 0x0000e2000c1e1500 */
[----:B------:R-:W-:Y:S01]  /*0570*/  ISETP.GE.AND P1, PT, R20, UR16, PT ;  /* 0x0000001014007c0c */ /* 0x000fe2000bf26270 */
[C-C-:B------:R-:W-:Y:S02]  /*0580*/  @!P3 IMAD.IADD R28, R26.reuse, 0x1, R27.reuse ;  /* 0x000000011a1cb824 */ /* 0x140fe400078e021b */
[----:B----4-:R1:W-:Y:S01]  /*0590*/  @!P0 STS [R22], R29 ;  /* 0x0000001d16008388 */ /* 0x0103e20000000800 */
[----:B0-----:R-:W-:Y:S02]  /*05a0*/  @!P4 SHF.R.S32.HI R13, RZ, 0x1f, R27 ;  /* 0x0000001fff0dc819 */ /* 0x001fe4000001141b */
[----:B------:R-:W-:Y:S01]  /*05b0*/  @!P4 IADD3 R27, P0, PT, R26, R27, RZ ;  /* 0x0000001b1a1bc210 */ /* 0x000fe20007f1e0ff */
[----:B------:R-:W-:-:S06]  /*05c0*/  @!P3 IMAD.WIDE R10, R28, 0x2, R10 ;  /* 0x000000021c0ab825 */ /* 0x000fcc00078e020a */
[----:B-1----:R-:W4:Y:S01]  /*05d0*/  @!P1 LDG.E.U16 R29, desc[UR12][R8.64+0x2] ;  /* 0x0000020c081d9981 */ /* 0x002f22000c1e1500 */
[----:B------:R-:W-:Y:S02]  /*05e0*/  @!P4 LEA.HI.X.SX32 R26, R26, R13, 0x1, P0 ;  /* 0x0000000d1a1ac211 */ /* 0x000fe400000f0eff */
[C---:B------:R-:W-:Y:S01]  /*05f0*/  @!P4 LEA R14, P0, R27.reuse, UR8, 0x1 ;  /* 0x000000081b0ecc11 */ /* 0x040fe2000f8008ff */
[----:B------:R-:W5:Y:S03]  /*0600*/  @!P3 LDG.E.U16 R10, desc[UR12][R10.64] ;  /* 0x0000000c0a0ab981 */ /* 0x000f66000c1e1500 */
[----:B------:R-:W-:-:S05]  /*0610*/  @!P4 LEA.HI.X R15, R27, UR9, R26, 0x1, P0 ;  /* 0x000000091b0fcc11 */ /* 0x000fca00080f0c1a */
[----:B------:R-:W5:Y:S01]  /*0620*/  @!P4 LDG.E.U16 R14, desc[UR12][R14.64+0x2] ;  /* 0x0000020c0e0ec981 */ /* 0x000f62000c1e1500 */
[----:B------:R-:W-:-:S04]  /*0630*/  UIADD3 UR4, UPT, UPT, UR4, 0x4100, URZ ;  /* 0x0000410004047890 */ /* 0x000fc8000fffe0ff */
[----:B------:R-:W-:-:S06]  /*0640*/  ULEA UR4, UR5, UR4, 0x18 ;  /* 0x0000000405047291 */ /* 0x000fcc000f8ec0ff */
[----:B------:R-:W-:-:S05]  /*0650*/  LEA R26, R19, UR4, 0x2 ;  /* 0x00000004131a7c11 */ /* 0x000fca000f8e10ff */
[----:B------:R-:W-:Y:S01]  /*0660*/  IMAD R21, R21, 0x4, R26 ;  /* 0x0000000415157824 */ /* 0x000fe200078e021a */
[----:B------:R-:W-:Y:S01]  /*0670*/  UISETP.GE.AND UP0, UPT, UR17, 0x1, UPT ;  /* 0x000000011100788c */ /* 0x000fe2000bf06270 */
[----:B------:R-:W-:Y:S01]  /*0680*/  ISETP.GE.AND P0, PT, R25, UR16, PT ;  /* 0x0000001019007c0c */ /* 0x000fe2000bf06270 */
[----:B----4-:R0:W-:Y:S04]  /*0690*/  @!P1 STS [R22+0x4], R29 ;  /* 0x0000041d16009388 */ /* 0x0101e80000000800 */
[----:B--2---:R0:W-:Y:S04]  /*06a0*/  @!P5 STS [R26+0x4], R23 ;  /* 0x000004171a00d388 */ /* 0x0041e80000000800 */
[----:B---3--:R0:W-:Y:S04]  /*06b0*/  @!P2 STS [R26], R12 ;  /* 0x0000000c1a00a388 */ /* 0x0081e80000000800 */
[----:B-----5:R0:W-:Y:S04]  /*06c0*/  @!P3 STS [R21], R10 ;  /* 0x0000000a1500b388 */ /* 0x0201e80000000800 */
[----:B------:R0:W-:Y:S01]  /*06d0*/  @!P4 STS [R21+0x4], R14 ;  /* 0x0000040e1500c388 */ /* 0x0001e20000000800 */
[----:B------:R-:W-:Y:S01]  /*06e0*/  BAR.SYNC.DEFER_BLOCKING 0x0 ;  /* 0x0000000000007b1d */ /* 0x000fe20000010000 */
[----:B------:R-:W-:-:S02]  /*06f0*/  ISETP.GE.AND P5, PT, R20, UR16, PT ;  /* 0x0000001014007c0c */ /* 0x000fc4000bfa6270 */
[----:B------:R-:W-:Y:S02]  /*0700*/  ISETP.GE.AND P1, PT, R18, UR16, PT ;  /* 0x0000001012007c0c */ /* 0x000fe4000bf26270 */
[----:B------:R-:W-:Y:S01]  /*0710*/  P2R R15, PR, RZ, 0x20 ;  /* 0x00000020ff0f7803 */ /* 0x000fe20000000000 */
[----:B------:R-:W-:Y:S10]  /*0720*/  BRA.U !UP0, `(.L_x_1) ;  /* 0x0000000508107547 */ /* 0x000ff4000b800000 */
[----:B------:R-:W1:Y:S01]  /*0730*/  S2UR UR9, SR_CgaCtaId ;  /* 0x00000000000979c3 */ /* 0x000e620000008800 */
[----:B------:R-:W-:Y:S01]  /*0740*/  UISETP.NE.AND UP0, UPT, UR11, URZ, UPT ;  /* 0x000000ff0b00728c */ /* 0x000fe2000bf05270 */
[----:B0-----:R-:W-:Y:S01]  /*0750*/  IMAD R10, R16, UR14, RZ ;  /* 0x0000000e100a7c24 */ /* 0x001fe2000f8e02ff */
[----:B------:R-:W-:Y:S01]  /*0760*/  UMOV UR8, 0x400 ;  /* 0x0000040000087882 */ /* 0x000fe20000000000 */
[----:B------:R-:W-:Y:S01]  /*0770*/  UMOV UR6, 0x400 ;  /* 0x0000040000067882 */ /* 0x000fe20000000000 */
[----:B------:R-:W-:Y:S01]  /*0780*/  ULEA UR10, UR17, 0x4, 0x2 ;  /* 0x00000004110a7891 */ /* 0x000fe2000f8e10ff */
[----:B------:R-:W-:Y:S01]  /*0790*/  IMAD.SHL.U32 R17, R17, 0x8, RZ ;  /* 0x0000000811117824 */ /* 0x000fe200078e00ff */
[----:B------:R-:W-:Y:S01]  /*07a0*/  UIADD3 UR6, UPT, UPT, UR6, 0x4100, URZ ;  /* 0x0000410006067890 */ /* 0x000fe2000fffe0ff */
[----:B------:R-:W0:Y:S01]  /*07b0*/  S2UR UR7, SR_CgaCtaId ;  /* 0x00000000000779c3 */ /* 0x000e220000008800 */
[----:B------:R-:W-:Y:S01]  /*07c0*/  PLOP3.LUT P4, PT, PT, PT, UP0, 0x80, 0x8 ;  /* 0x000000000008781c */ /* 0x000fe20003f8f008 */
[----:B------:R-:W-:Y:S01]  /*07d0*/  IMAD.SHL.U32 R10, R10, 0x8, RZ ;  /* 0x000000080a0a7824 */ /* 0x000fe200078e00ff */
[----:B------:R-:W-:Y:S01]  /*07e0*/  ISETP.NE.AND P2, PT, RZ, UR11, PT ;  /* 0x0000000bff007c0c */ /* 0x000fe2000bf45270 */
[----:B------:R-:W-:Y:S01]  /*07f0*/  UIADD3 UR5, UPT, UPT, -UR17, URZ, URZ ;  /* 0x000000ff11057290 */ /* 0x000fe2000fffe1ff */
[----:B------:R-:W-:Y:S01]  /*0800*/  ISETP.NE.AND P3, PT, RZ, UR11, PT ;  /* 0x0000000bff007c0c */ /* 0x000fe2000bf65270 */
[----:B-1----:R-:W-:-:S02]  /*0810*/  ULEA UR8, UR9, UR8, 0x18 ;  /* 0x0000000809087291 */ /* 0x002fc4000f8ec0ff */
[----:B------:R-:W-:Y:S02]  /*0820*/  UIADD3 UR9, UPT, UPT, UR4, UR10, URZ ;  /* 0x0000000a04097290 */ /* 0x000fe4000fffe0ff */
[----:B------:R-:W-:Y:S02]  /*0830*/  UIADD3 UR11, UPT, UPT, UR8, UR10, URZ ;  /* 0x0000000a080b7290 */ /* 0x000fe4000fffe0ff */
[----:B0-----:R-:W-:-:S12]  /*0840*/  ULEA UR6, UR7, UR6, 0x18 ;  /* 0x0000000607067291 */ /* 0x001fd8000f8ec0ff */
.L_x_2:
[----:B------:R-:W-:Y:S01]  /*0850*/  @!P4 LDS R11, [R10+UR4] ;  /* 0x000000040a0bc984 */ /* 0x000fe20008000800 */
[----:B------:R-:W-:Y:S01]  /*0860*/  UMOV UR4, UR6 ;  /* 0x0000000600047c82 */ /* 0x000fe20008000000 */
[----:B------:R-:W-:Y:S02]  /*0870*/  UIADD3 UR5, UPT, UPT, UR5, 0x1, URZ ;  /* 0x0000000105057890 */ /* 0x000fe4000fffe0ff */
[----:B------:R-:W-:Y:S01]  /*0880*/  @P4 LDS R11, [R10+UR8] ;  /* 0x000000080a0b4984 */ /* 0x000fe20008000800 */
[----:B------:R-:W-:Y:S01]  /*0890*/  PLOP3.LUT P4, PT, P2, PT, PT, 0x80, 0x8 ;  /* 0x000000000008781c */ /* 0x000fe2000178f070 */
[----:B------:R-:W-:-:S12]  /*08a0*/  UISETP.NE.AND UP0, UPT, UR5, URZ, UPT ;  /* 0x000000ff0500728c */ /* 0x000fd8000bf05270 */
[----:B-1----:R-:W-:Y:S04]  /*08b0*/  @!P4 LDS R12, [R17+UR8] ;  /* 0x00000008110cc984 */ /* 0x002fe80008000800 */
[----:B------:R-:W0:Y:S02]  /*08c0*/  @P4 LDS R12, [R17+UR4] ;  /* 0x00000004110c4984 */ /* 0x000e240008000800 */
[C---:B0-----:R-:W-:Y:S01]  /*08d0*/  IMAD.IADD R13, R12.reuse, 0x1, R11 ;  /* 0x000000010c0d7824 */ /* 0x041fe200078e020b */
[----:B------:R-:W-:Y:S02]  /*08e0*/  ISETP.NE.AND P5, PT, R12, 0x3fffffff, PT ;  /* 0x3fffffff0c00780c */ /* 0x000fe40003fa5270 */
[----:B------:R-:W0:Y:S02]  /*08f0*/  LDS R12, [R0] ;  /* 0x00000000000c7984 */ /* 0x000e240000000800 */
[----:B------:R-:W-:-:S02]  /*0900*/  SEL R13, R13, 0x3fffffff, P5 ;  /* 0x3fffffff0d0d7807 */ /* 0x000fc40002800000 */
[----:B------:R-:W-:-:S04]  /*0910*/  ISETP.NE.AND P5, PT, R11, 0x3fffffff, PT ;  /* 0x3fffffff0b00780c */ /* 0x000fc80003fa5270 */
[----:B------:R-:W-:-:S04]  /*0920*/  SEL R13, R13, 0x3fffffff, P5 ;  /* 0x3fffffff0d0d7807 */ /* 0x000fc80002800000 */
[----:B0-----:R-:W-:-:S13]  /*0930*/  ISETP.GE.AND P6, PT, R13, R12, PT ;  /* 0x0000000c0d00720c */ /* 0x001fda0003fc6270 */
[----:B------:R-:W-:Y:S04]  /*0940*/  @!P6 STS [R0], R13 ;  /* 0x0000000d0000e388 */ /* 0x000fe80000000800 */
[----:B------:R-:W-:Y:S04]  /*0950*/  @P3 LDS R12, [R17+UR4+0x4] ;  /* 0x00000404110c3984 */ /* 0x000fe80008000800 */
[----:B------:R-:W0:Y:S02]  /*0960*/  @!P3 LDS R12, [R17+UR8+0x4] ;  /* 0x00000408110cb984 */ /* 0x000e240008000800 */
[C---:B0-----:R-:W-:Y:S01]  /*0970*/  IMAD.IADD R11, R12.reuse, 0x1, R11 ;  /* 0x000000010c0b7824 */ /* 0x041fe200078e020b */
[----:B------:R-:W-:-:S02]  /*0980*/  ISETP.NE.AND P6, PT, R12, 0x3fffffff, PT ;  /* 0x3fffffff0c00780c */ /* 0x000fc40003fc5270 */
[----:B------:R-:W0:Y:S02]  /*0990*/  LDS R12, [R0+0x4] ;  /* 0x00000400000c7984 */ /* 0x000e240000000800 */
[----:B------:R-:W-:-:S04]  /*09a0*/  SEL R11, R11, 0x3fffffff, P6 ;  /* 0x3fffffff0b0b7807 */ /* 0x000fc80003000000 */
[----:B------:R-:W-:-:S04]  /*09b0*/  SEL R19, R11, 0x3fffffff, P5 ;  /* 0x3fffffff0b137807 */ /* 0x000fc80002800000 */
[----:B0-----:R-:W-:-:S13]  /*09c0*/  ISETP.GE.AND P5, PT, R19, R12, PT ;  /* 0x0000000c1300720c */ /* 0x001fda0003fa6270 */
[----:B------:R-:W-:Y:S04]  /*09d0*/  @!P5 STS [R0+0x4], R19 ;  /* 0x000004130000d388 */ /* 0x000fe80000000800 */
[----:B------:R-:W-:Y:S04]  /*09e0*/  @P3 LDS R11, [R10+UR11] ;  /* 0x0000000b0a0b3984 */ /* 0x000fe80008000800 */
[----:B------:R-:W-:Y:S04]  /*09f0*/  @P3 LDS R12, [R17+UR4] ;  /* 0x00000004110c3984 */ /* 0x000fe80008000800 */
[----:B------:R0:W-:Y:S04]  /*0a00*/  @!P3 LDS R11, [R10+UR9] ;  /* 0x000000090a0bb984 */ /* 0x0001e80008000800 */
[----:B------:R-:W1:Y:S01]  /*0a10*/  @!P3 LDS R12, [R17+UR8] ;  /* 0x00000008110cb984 */ /* 0x000e620008000800 */
[----:B0-----:R-:W-:-:S02]  /*0a20*/  VIADD R10, R10, 0x4 ;  /* 0x000000040a0a7836 */ /* 0x001fc40000000000 */
[C---:B-1----:R-:W-:Y:S01]  /*0a30*/  IMAD.IADD R13, R12.reuse, 0x1, R11 ;  /* 0x000000010c0d7824 */ /* 0x042fe200078e020b */
[----:B------:R-:W-:Y:S02]  /*0a40*/  ISETP.NE.AND P5, PT, R12, 0x3fffffff, PT ;  /* 0x3fffffff0c00780c */ /* 0x000fe40003fa5270 */
[----:B------:R-:W0:Y:S02]  /*0a50*/  LDS R12, [R22] ;  /* 0x00000000160c7984 */ /* 0x000e240000000800 */
[----:B------:R-:W-:Y:S02]  /*0a60*/  SEL R13, R13, 0x3fffffff, P5 ;  /* 0x3fffffff0d0d7807 */ /* 0x000fe40002800000 */
[----:B------:R-:W-:-:S04]  /*0a70*/  ISETP.NE.AND P5, PT, R11, 0x3fffffff, PT ;  /* 0x3fffffff0b00780c */ /* 0x000fc80003fa5270 */
[----:B------:R-:W-:-:S04]  /*0a80*/  SEL R13, R13, 0x3fffffff, P5 ;  /* 0x3fffffff0d0d7807 */ /* 0x000fc80002800000 */
[----:B0-----:R-:W-:-:S13]  /*0a90*/  ISETP.GE.AND P6, PT, R13, R12, PT ;  /* 0x0000000c0d00720c */ /* 0x001fda0003fc6270 */
[----:B------:R-:W-:Y:S04]  /*0aa0*/  @!P6 STS [R22], R13 ;  /* 0x0000000d1600e388 */ /* 0x000fe80000000800 */
[----:B------:R-:W-:Y:S04]  /*0ab0*/  @P3 LDS R12, [R17+UR4+0x4] ;  /* 0x00000404110c3984 */ /* 0x000fe80008000800 */
[----:B------:R0:W1:Y:S02]  /*0ac0*/  @!P3 LDS R12, [R17+UR8+0x4] ;  /* 0x00000408110cb984 */ /* 0x0000640008000800 */
[----:B0-----:R-:W-:-:S02]  /*0ad0*/  VIADD R17, R17, UR10 ;  /* 0x0000000a11117c36 */ /* 0x001fc40008000000 */
[C---:B-1----:R-:W-:Y:S01]  /*0ae0*/  IMAD.IADD R11, R12.reuse, 0x1, R11 ;  /* 0x000000010c0b7824 */ /* 0x042fe200078e020b */
[----:B------:R-:W-:-:S04]  /*0af0*/  ISETP.NE.AND P6, PT, R12, 0x3fffffff, PT ;  /* 0x3fffffff0c00780c */ /* 0x000fc80003fc5270 */
[----:B------:R-:W-:-:S04]  /*0b00*/  SEL R11, R11, 0x3fffffff, P6 ;  /* 0x3fffffff0b0b7807 */ /* 0x000fc80003000000 */
[----:B------:R-:W-:Y:S02]  /*0b10*/  SEL R12, R11, 0x3fffffff, P5 ;  /* 0x3fffffff0b0c7807 */ /* 0x000fe40002800000 */
[----:B------:R-:W0:Y:S02]  /*0b20*/  LDS R11, [R22+0x4] ;  /* 0x00000400160b7984 */ /* 0x000e240000000800 */
[----:B0-----:R-:W-:-:S13]  /*0b30*/  ISETP.GE.AND P5, PT, R12, R11, PT ;  /* 0x0000000b0c00720c */ /* 0x001fda0003fa6270 */
[----:B------:R1:W-:Y:S01]  /*0b40*/  @!P5 STS [R22+0x4], R12 ;  /* 0x0000040c1600d388 */ /* 0x0003e20000000800 */
[----:B------:R-:W-:Y:S06]  /*0b50*/  BAR.SYNC.DEFER_BLOCKING 0x0 ;  /* 0x0000000000007b1d */ /* 0x000fec0000010000 */
[----:B------:R-:W-:Y:S05]  /*0b60*/  BRA.U UP0, `(.L_x_2) ;  /* 0xfffffffd00387547 */ /* 0x000fea000b83ffff */
.L_x_1:
[----:B------:R-:W-:Y:S01]  /*0b70*/  ISETP.NE.AND P6, PT, R24, RZ, PT ;  /* 0x000000ff1800720c */ /* 0x000fe20003fc5270 */
[----:B------:R-:W-:Y:S01]  /*0b80*/  @!P1 LDS R13, [R22] ;  /* 0x00000000160d9984 */ /* 0x000fe20000000800 */
[----:B------:R-:W-:-:S03]  /*0b90*/  ISETP.NE.AND P5, PT, R15, RZ, PT ;  /* 0x000000ff0f00720c */ /* 0x000fc60003fa5270 */
[----:B------:R-:W-:Y:S08]  /*0ba0*/  @!P0 LDS R15, [R0+0x4] ;  /* 0x00000400000f8984 */ /* 0x000ff00000000800 */
[----:B------:R-:W2:Y:S04]  /*0bb0*/  @!P6 LDS R11, [R0] ;  /* 0x00000000000be984 */ /* 0x000ea80000000800 */
[----:B--2---:R2:W-:Y:S04]  /*0bc0*/  @!P6 STG.E.U16 desc[UR12][R4.64], R11 ;  /* 0x0000000b0400e986 */ /* 0x0045e8000c10150c */
[----:B------:R2:W-:Y:S04]  /*0bd0*/  @!P0 STG.E.U16 desc[UR12][R2.64+0x2], R15 ;  /* 0x0000020f02008986 */ /* 0x0005e8000c10150c */
[----:B------:R2:W-:Y:S01]  /*0be0*/  @!P1 STG.E.U16 desc[UR12][R6.64], R13 ;  /* 0x0000000d06009986 */ /* 0x0005e2000c10150c */
[----:B------:R-:W-:Y:S05]  /*0bf0*/  @P5 EXIT ;  /* 0x000000000000594d */ /* 0x000fea0003800000 */
[----:B--2---:R-:W2:Y:S04]  /*0c00*/  LDS R3, [R22+0x4] ;  /* 0x0000040016037984 */ /* 0x004ea80000000800 */
[----:B--2---:R-:W-:Y:S01]  /*0c10*/  STG.E.U16 desc[UR12][R8.64+0x2], R3 ;  /* 0x0000020308007986 */ /* 0x004fe2000c10150c */
[----:B------:R-:W-:Y:S05]  /*0c20*/  EXIT ;  /* 0x000000000000794d */ /* 0x000fea0003800000 */
.L_x_3:
        /* <DEDUP_REMOVED lines=13> */
.L_x_12:


//--------------------- .text._Z6phase1Ptiii      --------------------------
	.section	.text._Z6phase1Ptiii,"ax",@progbits
	.align	128
        .global         _Z6phase1Ptiii
        .type           _Z6phase1Ptiii,@function
        .size           _Z6phase1Ptiii,(.L_x_13 - _Z6phase1Ptiii)
        .other          _Z6phase1Ptiii,@"STO_CUDA_ENTRY STV_DEFAULT"
_Z6phase1Ptiii:
.text._Z6phase1Ptiii:
[----:B------:R-:W-:Y:S01]  /*0000*/  LDC R1, c[0x0][0x37c] ;  /* 0x0000df00ff017b82 */ /* 0x000fe20000000800 */
[----:B------:R-:W0:Y:S01]  /*0010*/  S2R R16, SR_TID.Y ;  /* 0x0000000000107919 */ /* 0x000e220000002200 */
[----:B------:R-:W1:Y:S06]  /*0020*/  LDCU.64 UR8, c[0x0][0x388] ;  /* 0x00007100ff0877ac */ /* 0x000e6c0008000a00 */
[----:B------:R-:W2:Y:S01]  /*0030*/  LDC.64 R2, c[0x0][0x380] ;  /* 0x0000e000ff027b82 */ /* 0x000ea20000000a00 */
[----:B------:R-:W3:Y:S01]  /*0040*/  S2R R17, SR_TID.X ;  /* 0x0000000000117919 */ /* 0x000ee20000002100 */
[----:B------:R-:W4:Y:S01]  /*0050*/  LDCU UR4, c[0x0][0x390] ;  /* 0x00007200ff0477ac */ /* 0x000f220008000800 */
[----:B------:R-:W5:Y:S01]  /*0060*/  LDCU.64 UR6, c[0x0][0x358] ;  /* 0x00006b00ff0677ac */ /* 0x000f620008000a00 */
[----:B-1----:R-:W-:-:S02]  /*0070*/  IMAD.U32 R0, RZ, RZ, UR9 ;  /* 0x00000009ff007e24 */ /* 0x002fc4000f8e00ff */
[----:B0-----:R-:W-:Y:S02]  /*0080*/  IMAD.SHL.U32 R13, R16, 0x2, RZ ;  /* 0x00000002100d7824 */ /* 0x001fe400078e00ff */
[----:B---3--:R-:W-:Y:S02]  /*0090*/  IMAD.SHL.U32 R11, R17, 0x2, RZ ;  /* 0x00000002110b7824 */ /* 0x008fe400078e00ff */
[C---:B----4-:R-:W-:Y:S02]  /*00a0*/  IMAD R14, R0.reuse, UR4, R13 ;  /* 0x00000004000e7c24 */ /* 0x050fe4000f8e020d */
[----:B------:R-:W-:Y:S01]  /*00b0*/  IMAD R5, R0, UR4, R11 ;  /* 0x0000000400057c24 */ /* 0x000fe2000f8e020b */
[----:B------:R-:W0:Y:S01]  /*00c0*/  LDCU.64 UR4, c[0x0][0x380] ;  /* 0x00007000ff0477ac */ /* 0x000e220008000a00 */
[C---:B------:R-:W-:Y:S02]  /*00d0*/  IMAD R4, R14.reuse, UR8, RZ ;  /* 0x000000080e047c24 */ /* 0x040fe4000f8e02ff */
[C---:B------:R-:W-:Y:S01]  /*00e0*/  VIADD R15, R5.reuse, 0x1 ;  /* 0x00000001050f7836 */ /* 0x040fe20000000000 */
[C---:B------:R-:W-:Y:S01]  /*00f0*/  VIMNMX R19, PT, PT, R14.reuse, R5, !PT ;  /* 0x000000050e137248 */ /* 0x040fe20007fe0100 */
[C---:B------:R-:W-:Y:S01]  /*0100*/  VIADD R18, R14.reuse, 0x1 ;  /* 0x000000010e127836 */ /* 0x040fe20000000000 */
[----:B------:R-:W-:Y:S01]  /*0110*/  SHF.R.S32.HI R9, RZ, 0x1f, R5 ;  /* 0x0000001fff097819 */ /* 0x000fe20000011405 */
[C---:B------:R-:W-:Y:S01]  /*0120*/  IMAD.IADD R7, R5.reuse, 0x1, R4 ;  /* 0x0000000105077824 */ /* 0x040fe200078e0204 */
[----:B------:R-:W-:Y:S01]  /*0130*/  VIMNMX R14, PT, PT, R14, R15, !PT ;  /* 0x0000000f0e0e7248 */ /* 0x000fe20007fe0100 */
[----:B------:R-:W-:Y:S01]  /*0140*/  IMAD R6, R18, UR8, RZ ;  /* 0x0000000812067c24 */ /* 0x000fe2000f8e02ff */
[----:B------:R-:W-:-:S02]  /*0150*/  IADD3 R12, P1, PT, R5, R4, RZ ;  /* 0x00000004050c7210 */ /* 0x000fc40007f3e0ff */
[C---:B------:R-:W-:Y:S01]  /*0160*/  VIMNMX R15, PT, PT, R18.reuse, R15, !PT ;  /* 0x0000000f120f7248 */ /* 0x040fe20007fe0100 */
[----:B------:R-:W-:Y:S01]  /*0170*/  IMAD.IADD R21, R5, 0x1, R6 ;  /* 0x0000000105157824 */ /* 0x000fe200078e0206 */
[----:B------:R-:W-:Y:S02]  /*0180*/  VIMNMX R18, PT, PT, R18, R5, !PT ;  /* 0x0000000512127248 */ /* 0x000fe40007fe0100 */
[----:B------:R-:W-:Y:S02]  /*0190*/  LEA.HI.X.SX32 R23, R4, R9, 0x1, P1 ;  /* 0x0000000904177211 */ /* 0x000fe400008f0eff */
[----:B------:R-:W-:Y:S02]  /*01a0*/  ISETP.GE.AND P0, PT, R19, UR8, PT ;  /* 0x0000000813007c0c */ /* 0x000fe4000bf06270 */
[----:B------:R-:W-:Y:S02]  /*01b0*/  IADD3 R5, P5, PT, R5, R6, RZ ;  /* 0x0000000605057210 */ /* 0x000fe40007fbe0ff */
[----:B------:R-:W-:-:S02]  /*01c0*/  ISETP.GE.AND P1, PT, R14, UR8, PT ;  /* 0x000000080e007c0c */ /* 0x000fc4000bf26270 */
[----:B------:R-:W-:Y:S02]  /*01d0*/  ISETP.GE.AND P2, PT, R18, UR8, PT ;  /* 0x0000000812007c0c */ /* 0x000fe4000bf46270 */
[----:B------:R-:W-:Y:S02]  /*01e0*/  ISETP.GE.AND P3, PT, R15, UR8, PT ;  /* 0x000000080f007c0c */ /* 0x000fe4000bf66270 */
[----:B0-----:R-:W-:Y:S02]  /*01f0*/  LEA R8, P4, R12, UR4, 0x1 ;  /* 0x000000040c087c11 */ /* 0x001fe4000f8808ff */
[----:B------:R-:W-:Y:S01]  /*0200*/  LEA.HI.X.SX32 R10, R6, R9, 0x1, P5 ;  /* 0x00000009060a7211 */ /* 0x000fe200028f0eff */
[----:B--2---:R-:W-:Y:S01]  /*0210*/  IMAD.WIDE R6, R7, 0x2, R2 ;  /* 0x0000000207067825 */ /* 0x004fe200078e0202 */
[----:B------:R-:W-:Y:S02]  /*0220*/  LEA R4, P5, R5, UR4, 0x1 ;  /* 0x0000000405047c11 */ /* 0x000fe4000f8a08ff */
[----:B------:R-:W-:Y:S01]  /*0230*/  LEA.HI.X R9, R12, UR5, R23, 0x1, P4 ;  /* 0x000000050c097c11 */ /* 0x000fe2000a0f0c17 */
[----:B------:R-:W-:Y:S01]  /*0240*/  IMAD.WIDE R2, R21, 0x2, R2 ;  /* 0x0000000215027825 */ /* 0x000fe200078e0202 */
[----:B------:R-:W-:Y:S01]  /*0250*/  LEA.HI.X R5, R5, UR5, R10, 0x1, P5 ;  /* 0x0000000505057c11 */ /* 0x000fe2000a8f0c0a */
[----:B-----5:R-:W2:Y:S04]  /*0260*/  @!P0 LDG.E.U16 R21, desc[UR6][R6.64] ;  /* 0x0000000606158981 */ /* 0x020ea8000c1e1500 */
[----:B------:R-:W3:Y:S04]  /*0270*/  @!P1 LDG.E.U16 R23, desc[UR6][R8.64+0x2] ;  /* 0x0000020608179981 */ /* 0x000ee8000c1e1500 */
[----:B------:R-:W4:Y:S04]  /*0280*/  @!P2 LDG.E.U16 R20, desc[UR6][R2.64] ;  /* 0x000000060214a981 */ /* 0x000f28000c1e1500 */
[----:B------:R-:W5:Y:S01]  /*0290*/  @!P3 LDG.E.U16 R22, desc[UR6][R4.64+0x2] ;  /* 0x000002060416b981 */ /* 0x000f62000c1e1500 */
[----:B------:R-:W0:Y:S01]  /*02a0*/  S2UR UR5, SR_CgaCtaId ;  /* 0x00000000000579c3 */ /* 0x000e220000008800 */
[----:B------:R-:W-:Y:S01]  /*02b0*/  IMAD R10, R13, R0, R13 ;  /* 0x000000000d0a7224 */ /* 0x000fe200078e020d */
[----:B------:R-:W-:-:S03]  /*02c0*/  UMOV UR4, 0x400 ;  /* 0x0000040000047882 */ /* 0x000fc60000000000 */
[----:B------:R-:W-:Y:S01]  /*02d0*/  IMAD.IADD R12, R11, 0x1, R10 ;  /* 0x000000010b0c7824 */ /* 0x000fe200078e020a */
[C---:B------:R-:W-:Y:S01]  /*02e0*/  ISETP.GE.AND P4, PT, R0.reuse, 0x1, PT ;  /* 0x000000010000780c */ /* 0x040fe20003f86270 */
[----:B------:R-:W-:Y:S01]  /*02f0*/  VIADD R11, R0, 0x1 ;  /* 0x00000001000b7836 */ /* 0x000fe20000000000 */
[----:B0-----:R-:W-:-:S06]  /*0300*/  ULEA UR4, UR5, UR4, 0x18 ;  /* 0x0000000405047291 */ /* 0x001fcc000f8ec0ff */
[----:B------:R-:W-:-:S05]  /*0310*/  LEA R12, R12, UR4, 0x2 ;  /* 0x000000040c0c7c11 */ /* 0x000fca000f8e10ff */
[----:B------:R-:W-:Y:S01]  /*0320*/  IMAD R13, R11, 0x4, R12 ;  /* 0x000000040b0d7824 */ /* 0x000fe200078e020c */
[----:B--2---:R0:W-:Y:S01]  /*0330*/  @!P0 STS [R12], R21 ;  /* 0x000000150c008388 */ /* 0x0041e20000000800 */
[----:B------:R-:W-:-:S03]  /*0340*/  ISETP.GE.AND P0, PT, R19, UR8, PT ;  /* 0x0000000813007c0c */ /* 0x000fc6000bf06270 */
[----:B---3--:R0:W-:Y:S01]  /*0350*/  @!P1 STS [R12+0x4], R23 ;  /* 0x000004170c009388 */ /* 0x0081e20000000800 */
[----:B------:R-:W-:-:S03]  /*0360*/  ISETP.GE.AND P1, PT, R14, UR8, PT ;  /* 0x000000080e007c0c */ /* 0x000fc6000bf26270 */
[----:B----4-:R0:W-:Y:S01]  /*0370*/  @!P2 STS [R13], R20 ;  /* 0x000000140d00a388 */ /* 0x0101e20000000800 */
[----:B------:R-:W-:-:S03]  /*0380*/  ISETP.GE.AND P2, PT, R18, UR8, PT ;  /* 0x0000000812007c0c */ /* 0x000fc6000bf46270 */
[----:B-----5:R0:W-:Y:S01]  /*0390*/  @!P3 STS [R13+0x4], R22 ;  /* 0x000004160d00b388 */ /* 0x0201e20000000800 */
[----:B------:R-:W-:Y:S01]  /*03a0*/  BAR.SYNC.DEFER_BLOCKING 0x0 ;  /* 0x0000000000007b1d */ /* 0x000fe20000010000 */
[----:B------:R-:W-:-:S05]  /*03b0*/  ISETP.GE.AND P3, PT, R15, UR8, PT ;  /* 0x000000080f007c0c */ /* 0x000fca000bf66270 */
[----:B------:R-:W-:Y:S08]  /*03c0*/  @!P4 BRA `(.L_x_4) ;  /* 0x000000080008c947 */ /* 0x000ff00003800000 */
[----:B------:R-:W-:Y:S01]  /*03d0*/  ISETP.NE.AND P4, PT, R0, 0x1, PT ;  /* 0x000000010000780c */ /* 0x000fe20003f85270 */
[----:B------:R-:W-:-:S12]  /*03e0*/  IMAD.MOV.U32 R14, RZ, RZ, RZ ;  /* 0x000000ffff0e7224 */ /* 0x000fd800078e00ff */
[----:B------:R-:W-:Y:S05]  /*03f0*/  @!P4 BRA `(.L_x_5) ;  /* 0x000000040048c947 */ /* 0x000fea0003800000 */
[----:B------:R-:W1:Y:S01]  /*0400*/  LDC R15, c[0x0][0x38c] ;  /* 0x0000e300ff0f7b82 */ /* 0x000e620000000800 */
[----:B------:R-:W-:Y:S01]  /*0410*/  IMAD R19, R16, R11, RZ ;  /* 0x0000000b10137224 */ /* 0x000fe200078e02ff */
[----:B------:R-:W-:Y:S02]  /*0420*/  LEA R17, R17, UR4, 0x3 ;  /* 0x0000000411117c11 */ /* 0x000fe4000f8e18ff */
[C---:B------:R-:W-:Y:S02]  /*0430*/  LOP3.LUT R14, R0.reuse, 0x7ffffffe, RZ, 0xc0, !PT ;  /* 0x7ffffffe000e7812 */ /* 0x040fe400078ec0ff */
[----:B------:R-:W-:Y:S01]  /*0440*/  LEA R16, R0, 0x8, 0x3 ;  /* 0x0000000800107811 */ /* 0x000fe200078e18ff */
[----:B------:R-:W-:Y:S01]  /*0450*/  VIADD R17, R17, 0x4 ;  /* 0x0000000411117836 */ /* 0x000fe20000000000 */
[----:B------:R-:W-:Y:S01]  /*0460*/  LEA R19, R19, UR4, 0x3 ;  /* 0x0000000413137c11 */ /* 0x000fe2000f8e18ff */
[----:B------:R-:W-:-:S07]  /*0470*/  IMAD.MOV R18, RZ, RZ, -R14 ;  /* 0x000000ffff127224 */ /* 0x000fce00078e0a0e */
.L_x_6:
[----:B0-----:R-:W0:Y:S01]  /*0480*/  LDS R22, [R17+-0x4] ;  /* 0xfffffc0011167984 */ /* 0x001e220000000800 */
[----:B------:R-:W-:-:S03]  /*0490*/  VIADD R18, R18, 0x2 ;  /* 0x0000000212127836 */ /* 0x000fc60000000000 */
[----:B------:R-:W2:Y:S04]  /*04a0*/  LDS R0, [R19] ;  /* 0x0000000013007984 */ /* 0x000ea80000000800 */
[----:B------:R-:W3:Y:S04]  /*04b0*/  LDS R21, [R17] ;  /* 0x0000000011157984 */ /* 0x000ee80000000800 */
[----:B------:R-:W4:Y:S04]  /*04c0*/  LDS R24, [R12] ;  /* 0x000000000c187984 */ /* 0x000f280000000800 */
[----:B------:R-:W5:Y:S01]  /*04d0*/  LDS R23, [R12+0x4] ;  /* 0x000004000c177984 */ /* 0x000f620000000800 */
[----:B0-----:R-:W-:Y:S01]  /*04e0*/  ISETP.NE.AND P5, PT, R22, 0x3fffffff, PT ;  /* 0x3fffffff1600780c */ /* 0x001fe20003fa5270 */
[C---:B--2---:R-:W-:Y:S01]  /*04f0*/  IMAD.IADD R20, R0.reuse, 0x1, R22 ;  /* 0x0000000100147824 */ /* 0x044fe200078e0216 */
[C---:B------:R-:W-:Y:S01]  /*0500*/  ISETP.NE.AND P6, PT, R0.reuse, 0x3fffffff, PT ;  /* 0x3fffffff0000780c */ /* 0x040fe20003fc5270 */
[----:B---3--:R-:W-:Y:S01]  /*0510*/  IMAD.IADD R0, R0, 0x1, R21 ;  /* 0x0000000100007824 */ /* 0x008fe200078e0215 */
[----:B------:R-:W-:-:S02]  /*0520*/  ISETP.NE.AND P4, PT, R21, 0x3fffffff, PT ;  /* 0x3fffffff1500780c */ /* 0x000fc40003f85270 */
[----:B------:R-:W-:Y:S02]  /*0530*/  SEL R20, R20, 0x3fffffff, P5 ;  /* 0x3fffffff14147807 */ /* 0x000fe40002800000 */
[----:B------:R-:W-:Y:S02]  /*0540*/  SEL R0, R0, 0x3fffffff, P4 ;  /* 0x3fffffff00007807 */ /* 0x000fe40002000000 */
[----:B------:R-:W-:Y:S02]  /*0550*/  SEL R27, R20, 0x3fffffff, P6 ;  /* 0x3fffffff141b7807 */ /* 0x000fe40003000000 */
[----:B------:R-:W-:Y:S01]  /*0560*/  SEL R26, R0, 0x3fffffff, P6 ;  /* 0x3fffffff001a7807 */ /* 0x000fe20003000000 */
[----:B-1----:R-:W-:Y:S01]  /*0570*/  IMAD.MOV.U32 R0, RZ, RZ, R15 ;  /* 0x000000ffff007224 */ /* 0x002fe200078e000f */
[----:B----4-:R-:W-:-:S03]  /*0580*/  ISETP.GE.AND P6, PT, R27, R24, PT ;  /* 0x000000181b00720c */ /* 0x010fc60003fc6270 */
[----:B------:R-:W-:-:S05]  /*0590*/  IMAD R20, R0, 0x4, R19 ;  /* 0x0000000400147824 */ /* 0x000fca00078e0213 */
[----:B------:R-:W0:Y:S05]  /*05a0*/  LDS R24, [R20+0x4] ;  /* 0x0000040014187984 */ /* 0x000e2a0000000800 */
[----:B------:R-:W-:Y:S01]  /*05b0*/  @!P6 STS [R12], R27 ;  /* 0x0000001b0c00e388 */ /* 0x000fe20000000800 */
[----:B-----5:R-:W-:-:S13]  /*05c0*/  ISETP.GE.AND P6, PT, R26, R23, PT ;  /* 0x000000171a00720c */ /* 0x020fda0003fc6270 */
[----:B------:R1:W-:Y:S04]  /*05d0*/  @!P6 STS [R12+0x4], R26 ;  /* 0x0000041a0c00e388 */ /* 0x0003e80000000800 */
[----:B------:R-:W2:Y:S04]  /*05e0*/  LDS R23, [R13] ;  /* 0x000000000d177984 */ /* 0x000ea80000000800 */
[----:B------:R-:W3:Y:S01]  /*05f0*/  LDS R25, [R13+0x4] ;  /* 0x000004000d197984 */ /* 0x000ee20000000800 */
[--C-:B-1----:R-:W-:Y:S02]  /*0600*/  IMAD R26, R0, 0x4, R17.reuse ;  /* 0x00000004001a7824 */ /* 0x102fe400078e0211 */
[----:B------:R-:W-:-:S02]  /*0610*/  IMAD.IADD R17, R16, 0x1, R17 ;  /* 0x0000000110117824 */ /* 0x000fc400078e0211 */
[C---:B0-----:R-:W-:Y:S01]  /*0620*/  IMAD.IADD R22, R24.reuse, 0x1, R22 ;  /* 0x0000000118167824 */ /* 0x041fe200078e0216 */
[C---:B------:R-:W-:Y:S01]  /*0630*/  ISETP.NE.AND P6, PT, R24.reuse, 0x3fffffff, PT ;  /* 0x3fffffff1800780c */ /* 0x040fe20003fc5270 */
[----:B------:R-:W-:-:S03]  /*0640*/  IMAD.IADD R21, R24, 0x1, R21 ;  /* 0x0000000118157824 */ /* 0x000fc600078e0215 */
[----:B------:R-:W-:Y:S02]  /*0650*/  SEL R22, R22, 0x3fffffff, P5 ;  /* 0x3fffffff16167807 */ /* 0x000fe40002800000 */
[----:B------:R-:W-:Y:S02]  /*0660*/  SEL R21, R21, 0x3fffffff, P4 ;  /* 0x3fffffff15157807 */ /* 0x000fe40002000000 */
[----:B------:R-:W-:Y:S02]  /*0670*/  SEL R28, R22, 0x3fffffff, P6 ;  /* 0x3fffffff161c7807 */ /* 0x000fe40003000000 */
[----:B------:R-:W-:Y:S02]  /*0680*/  SEL R29, R21, 0x3fffffff, P6 ;  /* 0x3fffffff151d7807 */ /* 0x000fe40003000000 */
[----:B--2---:R-:W-:Y:S02]  /*0690*/  ISETP.GE.AND P4, PT, R28, R23, PT ;  /* 0x000000171c00720c */ /* 0x004fe40003f86270 */
[----:B---3--:R-:W-:-:S11]  /*06a0*/  ISETP.GE.AND P5, PT, R29, R25, PT ;  /* 0x000000191d00720c */ /* 0x008fd60003fa6270 */
[----:B------:R-:W-:Y:S04]  /*06b0*/  @!P4 STS [R13], R28 ;  /* 0x0000001c0d00c388 */ /* 0x000fe80000000800 */
[----:B------:R-:W-:Y:S01]  /*06c0*/  @!P5 STS [R13+0x4], R29 ;  /* 0x0000041d0d00d388 */ /* 0x000fe20000000800 */
[----:B------:R-:W-:Y:S06]  /*06d0*/  BAR.SYNC.DEFER_BLOCKING 0x0 ;  /* 0x0000000000007b1d */ /* 0x000fec0000010000 */
[----:B------:R-:W0:Y:S04]  /*06e0*/  LDS R21, [R26] ;  /* 0x000000001a157984 */ /* 0x000e280000000800 */
[----:B------:R1:W2:Y:S04]  /*06f0*/  LDS R25, [R19+0x4] ;  /* 0x0000040013197984 */ /* 0x0002a80000000800 */
[----:B------:R-:W3:Y:S04]  /*0700*/  LDS R22, [R26+0x4] ;  /* 0x000004001a167984 */ /* 0x000ee80000000800 */
[----:B------:R-:W4:Y:S01]  /*0710*/  LDS R24, [R12] ;  /* 0x000000000c187984 */ /* 0x000f220000000800 */
[----:B-1----:R-:W-:-:S03]  /*0720*/  VIADD R19, R19, 0x8 ;  /* 0x0000000813137836 */ /* 0x002fc60000000000 */
[----:B------:R-:W-:Y:S04]  /*0730*/  LDS R23, [R12+0x4] ;  /* 0x000004000c177984 */ /* 0x000fe80000000800 */
[----:B------:R-:W1:Y:S01]  /*0740*/  LDS R20, [R20+0x8] ;  /* 0x0000080014147984 */ /* 0x000e620000000800 */
[----:B0-----:R-:W-:Y:S01]  /*0750*/  ISETP.NE.AND P5, PT, R21, 0x3fffffff, PT ;  /* 0x3fffffff1500780c */ /* 0x001fe20003fa5270 */
[C---:B--2---:R-:W-:Y:S01]  /*0760*/  IMAD.IADD R27, R25.reuse, 0x1, R21 ;  /* 0x00000001191b7824 */ /* 0x044fe200078e0215 */
[C---:B------:R-:W-:Y:S01]  /*0770*/  ISETP.NE.AND P6, PT, R25.reuse, 0x3fffffff, PT ;  /* 0x3fffffff1900780c */ /* 0x040fe20003fc5270 */
[----:B---3--:R-:W-:Y:S01]  /*0780*/  IMAD.IADD R25, R25, 0x1, R22 ;  /* 0x0000000119197824 */ /* 0x008fe200078e0216 */
[----:B------:R-:W-:Y:S02]  /*0790*/  ISETP.NE.AND P4, PT, R22, 0x3fffffff, PT ;  /* 0x3fffffff1600780c */ /* 0x000fe40003f85270 */
[----:B------:R-:W-:-:S02]  /*07a0*/  SEL R27, R27, 0x3fffffff, P5 ;  /* 0x3fffffff1b1b7807 */ /* 0x000fc40002800000 */
[----:B------:R-:W-:Y:S02]  /*07b0*/  SEL R25, R25, 0x3fffffff, P4 ;  /* 0x3fffffff19197807 */ /* 0x000fe40002000000 */
[----:B------:R-:W-:Y:S02]  /*07c0*/  SEL R27, R27, 0x3fffffff, P6 ;  /* 0x3fffffff1b1b7807 */ /* 0x000fe40003000000 */
[----:B------:R-:W-:Y:S02]  /*07d0*/  SEL R25, R25, 0x3fffffff, P6 ;  /* 0x3fffffff19197807 */ /* 0x000fe40003000000 */
[----:B----4-:R-:W-:Y:S01]  /*07e0*/  ISETP.GE.AND P6, PT, R27, R24, PT ;  /* 0x000000181b00720c */ /* 0x010fe20003fc6270 */
[C---:B-1----:R-:W-:Y:S02]  /*07f0*/  IMAD.IADD R21, R20.reuse, 0x1, R21 ;  /* 0x0000000114157824 */ /* 0x042fe400078e0215 */
[----:B------:R-:W-:-:S03]  /*0800*/  IMAD.IADD R22, R20, 0x1, R22 ;  /* 0x0000000114167824 */ /* 0x000fc600078e0216 */
[----:B------:R-:W-:Y:S02]  /*0810*/  SEL R21, R21, 0x3fffffff, P5 ;  /* 0x3fffffff15157807 */ /* 0x000fe40002800000 */
[----:B------:R-:W-:-:S05]  /*0820*/  SEL R22, R22, 0x3fffffff, P4 ;  /* 0x3fffffff16167807 */ /* 0x000fca0002000000 */
[----:B------:R-:W-:Y:S01]  /*0830*/  @!P6 STS [R12], R27 ;  /* 0x0000001b0c00e388 */ /* 0x000fe20000000800 */
[----:B------:R-:W-:-:S13]  /*0840*/  ISETP.GE.AND P6, PT, R25, R23, PT ;  /* 0x000000171900720c */ /* 0x000fda0003fc6270 */
[----:B------:R-:W-:Y:S01]  /*0850*/  @!P6 STS [R12+0x4], R25 ;  /* 0x000004190c00e388 */ /* 0x000fe20000000800 */
[----:B------:R-:W-:-:S03]  /*0860*/  ISETP.NE.AND P6, PT, R20, 0x3fffffff, PT ;  /* 0x3fffffff1400780c */ /* 0x000fc60003fc5270 */
[----:B------:R-:W0:Y:S01]  /*0870*/  LDS R24, [R13] ;  /* 0x000000000d187984 */ /* 0x000e220000000800 */
[----:B------:R-:W-:Y:S02]  /*0880*/  SEL R21, R21, 0x3fffffff, P6 ;  /* 0x3fffffff15157807 */ /* 0x000fe40003000000 */
[----:B------:R-:W-:Y:S01]  /*0890*/  SEL R22, R22, 0x3fffffff, P6 ;  /* 0x3fffffff16167807 */ /* 0x000fe20003000000 */
[----:B------:R-:W1:Y:S01]  /*08a0*/  LDS R23, [R13+0x4] ;  /* 0x000004000d177984 */ /* 0x000e620000000800 */
[----:B0-----:R-:W-:Y:S02]  /*08b0*/  ISETP.GE.AND P4, PT, R21, R24, PT ;  /* 0x000000181500720c */ /* 0x001fe40003f86270 */
[----:B-1----:R-:W-:-:S11]  /*08c0*/  ISETP.GE.AND P5, PT, R22, R23, PT ;  /* 0x000000171600720c */ /* 0x002fd60003fa6270 */
[----:B------:R2:W-:Y:S01]  /*08d0*/  @!P4 STS [R13], R21 ;  /* 0x000000150d00c388 */ /* 0x0005e20000000800 */
[----:B------:R-:W-:-:S03]  /*08e0*/  ISETP.NE.AND P4, PT, R18, RZ, PT ;  /* 0x000000ff1200720c */ /* 0x000fc60003f85270 */
[----:B------:R2:W-:Y:S01]  /*08f0*/  @!P5 STS [R13+0x4], R22 ;  /* 0x000004160d00d388 */ /* 0x0005e20000000800 */
[----:B------:R-:W-:Y:S09]  /*0900*/  BAR.SYNC.DEFER_BLOCKING 0x0 ;  /* 0x0000000000007b1d */ /* 0x000ff20000010000 */
[----:B--2---:R-:W-:Y:S05]  /*0910*/  @P4 BRA `(.L_x_6) ;  /* 0xfffffff800d84947 */ /* 0x004fea000383ffff */
.L_x_5:
[----:B------:R-:W-:-:S04]  /*0920*/  LOP3.LUT R0, R0, 0x1, RZ, 0xc0, !PT ;  /* 0x0000000100007812 */ /* 0x000fc800078ec0ff */
[----:B------:R-:W-:-:S13]  /*0930*/  ISETP.NE.U32.AND P4, PT, R0, 0x1, PT ;  /* 0x000000010000780c */ /* 0x000fda0003f85070 */
[----:B------:R-:W-:Y:S05]  /*0940*/  @P4 BRA `(.L_x_4) ;  /* 0x0000000000a84947 */ /* 0x000fea0003800000 */
[----:B------:R-:W1:Y:S01]  /*0950*/  S2R R0, SR_TID.X ;  /* 0x0000000000007919 */ /* 0x000e620000002100 */
[----:B------:R-:W2:Y:S01]  /*0960*/  S2UR UR5, SR_CgaCtaId ;  /* 0x00000000000579c3 */ /* 0x000ea20000008800 */
[----:B------:R-:W-:Y:S01]  /*0970*/  UMOV UR4, 0x400 ;  /* 0x0000040000047882 */ /* 0x000fe20000000000 */
[----:B------:R-:W-:Y:S01]  /*0980*/  IMAD.IADD R10, R10, 0x1, R14 ;  /* 0x000000010a0a7824 */ /* 0x000fe200078e020e */
[----:B------:R-:W-:Y:S04]  /*0990*/  LDS R17, [R12] ;  /* 0x000000000c117984 */ /* 0x000fe80000000800 */
[----:B------:R-:W-:Y:S01]  /*09a0*/  LDS R18, [R12+0x4] ;  /* 0x000004000c127984 */ /* 0x000fe20000000800 */
[----:B--2---:R-:W-:-:S06]  /*09b0*/  ULEA UR4, UR5, UR4, 0x18 ;  /* 0x0000000405047291 */ /* 0x004fcc000f8ec0ff */
[----:B------:R-:W-:Y:S01]  /*09c0*/  LEA R10, R10, UR4, 0x2 ;  /* 0x000000040a0a7c11 */ /* 0x000fe2000f8e10ff */
[----:B-1----:R-:W-:-:S04]  /*09d0*/  IMAD.SHL.U32 R0, R0, 0x2, RZ ;  /* 0x0000000200007824 */ /* 0x002fc800078e00ff */
[----:B------:R-:W-:-:S05]  /*09e0*/  IMAD R0, R14, R11, R0 ;  /* 0x0000000b0e007224 */ /* 0x000fca00078e0200 */
[----:B------:R-:W-:Y:S02]  /*09f0*/  LEA R14, R0, UR4, 0x2 ;  /* 0x00000004000e7c11 */ /* 0x000fe4000f8e10ff */
[----:B------:R1:W2:Y:S04]  /*0a00*/  LDS R0, [R10] ;  /* 0x000000000a007984 */ /* 0x0002a80000000800 */
[----:B------:R-:W3:Y:S01]  /*0a10*/  LDS.64 R14, [R14] ;  /* 0x000000000e0e7984 */ /* 0x000ee20000000a00 */
[----:B-1----:R-:W-:-:S06]  /*0a20*/  IMAD R10, R11, 0x4, R10 ;  /* 0x000000040b0a7824 */ /* 0x002fcc00078e020a */
[----:B------:R-:W1:Y:S01]  /*0a30*/  LDS R10, [R10] ;  /* 0x000000000a0a7984 */ /* 0x000e620000000800 */
[C---:B--2---:R-:W-:Y:S01]  /*0a40*/  ISETP.NE.AND P6, PT, R0.reuse, 0x3fffffff, PT ;  /* 0x3fffffff0000780c */ /* 0x044fe20003fc5270 */
[--C-:B---3--:R-:W-:Y:S01]  /*0a50*/  IMAD.IADD R16, R0, 0x1, R14.reuse ;  /* 0x0000000100107824 */ /* 0x108fe200078e020e */
[----:B------:R-:W-:Y:S01]  /*0a60*/  ISETP.NE.AND P5, PT, R14, 0x3fffffff, PT ;  /* 0x3fffffff0e00780c */ /* 0x000fe20003fa5270 */
[--C-:B------:R-:W-:Y:S01]  /*0a70*/  IMAD.IADD R0, R0, 0x1, R15.reuse ;  /* 0x0000000100007824 */ /* 0x100fe200078e020f */
[----:B------:R-:W-:Y:S02]  /*0a80*/  ISETP.NE.AND P4, PT, R15, 0x3fffffff, PT ;  /* 0x3fffffff0f00780c */ /* 0x000fe40003f85270 */
[----:B------:R-:W-:Y:S02]  /*0a90*/  SEL R16, R16, 0x3fffffff, P5 ;  /* 0x3fffffff10107807 */ /* 0x000fe40002800000 */
[----:B------:R-:W-:Y:S02]  /*0aa0*/  SEL R0, R0, 0x3fffffff, P4 ;  /* 0x3fffffff00007807 */ /* 0x000fe40002000000 */
[----:B------:R-:W-:Y:S01]  /*0ab0*/  SEL R16, R16, 0x3fffffff, P6 ;  /* 0x3fffffff10107807 */ /* 0x000fe20003000000 */
[----:B-1----:R-:W-:Y:S01]  /*0ac0*/  IMAD.IADD R14, R10, 0x1, R14 ;  /* 0x000000010a0e7824 */ /* 0x002fe200078e020e */
[----:B------:R-:W-:Y:S01]  /*0ad0*/  SEL R19, R0, 0x3fffffff, P6 ;  /* 0x3fffffff00137807 */ /* 0x000fe20003000000 */
[----:B------:R-:W-:Y:S01]  /*0ae0*/  IMAD.IADD R15, R10, 0x1, R15 ;  /* 0x000000010a0f7824 */ /* 0x000fe200078e020f */
[----:B------:R-:W-:-:S02]  /*0af0*/  ISETP.GE.AND P6, PT, R16, R17, PT ;  /* 0x000000111000720c */ /* 0x000fc40003fc6270 */
[----:B------:R-:W-:Y:S02]  /*0b00*/  SEL R14, R14, 0x3fffffff, P5 ;  /* 0x3fffffff0e0e7807 */ /* 0x000fe40002800000 */
[----:B------:R-:W-:-:S09]  /*0b10*/  SEL R15, R15, 0x3fffffff, P4 ;  /* 0x3fffffff0f0f7807 */ /* 0x000fd20002000000 */
[----:B------:R-:W-:Y:S01]  /*0b20*/  @!P6 STS [R12], R16 ;  /* 0x000000100c00e388 */ /* 0x000fe20000000800 */
[----:B------:R-:W-:-:S13]  /*0b30*/  ISETP.GE.AND P6, PT, R19, R18, PT ;  /* 0x000000121300720c */ /* 0x000fda0003fc6270 */
[----:B------:R-:W-:Y:S01]  /*0b40*/  @!P6 STS [R12+0x4], R19 ;  /* 0x000004130c00e388 */ /* 0x000fe20000000800 */
[----:B------:R-:W-:-:S03]  /*0b50*/  ISETP.NE.AND P6, PT, R10, 0x3fffffff, PT ;  /* 0x3fffffff0a00780c */ /* 0x000fc60003fc5270 */
[----:B------:R-:W1:Y:S01]  /*0b60*/  LDS R0, [R13] ;  /* 0x000000000d007984 */ /* 0x000e620000000800 */
[----:B------:R-:W-:Y:S02]  /*0b70*/  SEL R14, R14, 0x3fffffff, P6 ;  /* 0x3fffffff0e0e7807 */ /* 0x000fe40003000000 */
[----:B------:R-:W-:Y:S01]  /*0b80*/  SEL R10, R15, 0x3fffffff, P6 ;  /* 0x3fffffff0f0a7807 */ /* 0x000fe20003000000 */
[----:B------:R-:W2:Y:S01]  /*0b90*/  LDS R11, [R13+0x4] ;  /* 0x000004000d0b7984 */ /* 0x000ea20000000800 */
[----:B-1----:R-:W-:Y:S02]  /*0ba0*/  ISETP.GE.AND P4, PT, R14, R0, PT ;  /* 0x000000000e00720c */ /* 0x002fe40003f86270 */
[----:B--2---:R-:W-:-:S11]  /*0bb0*/  ISETP.GE.AND P5, PT, R10, R11, PT ;  /* 0x0000000b0a00720c */ /* 0x004fd60003fa6270 */
[----:B------:R1:W-:Y:S04]  /*0bc0*/  @!P4 STS [R13], R14 ;  /* 0x0000000e0d00c388 */ /* 0x0003e80000000800 */
[----:B------:R1:W-:Y:S01]  /*0bd0*/  @!P5 STS [R13+0x4], R10 ;  /* 0x0000040a0d00d388 */ /* 0x0003e20000000800 */
[----:B------:R-:W-:Y:S06]  /*0be0*/  BAR.SYNC.DEFER_BLOCKING 0x0 ;  /* 0x0000000000007b1d */ /* 0x000fec0000010000 */
.L_x_4:
[----:B------:R-:W2:Y:S04]  /*0bf0*/  @!P0 LDS R11, [R12] ;  /* 0x000000000c0b8984 */ /* 0x000ea80000000800 */
[----:B------:R-:W3:Y:S04]  /*0c00*/  @!P1 LDS R17, [R12+0x4] ;  /* 0x000004000c119984 */ /* 0x000ee80000000800 */
[----:B------:R-:W4:Y:S04]  /*0c10*/  @!P2 LDS R15, [R13] ;  /* 0x000000000d0fa984 */ /* 0x000f280000000800 */
[----:B--2---:R2:W-:Y:S04]  /*0c20*/  @!P0 STG.E.U16 desc[UR6][R6.64], R11 ;  /* 0x0000000b06008986 */ /* 0x0045e8000c101506 */
[----:B---3--:R2:W-:Y:S04]  /*0c30*/  @!P1 STG.E.U16 desc[UR6][R8.64+0x2], R17 ;  /* 0x0000021108009986 */ /* 0x0085e8000c101506 */
[----:B----4-:R2:W-:Y:S01]  /*0c40*/  @!P2 STG.E.U16 desc[UR6][R2.64], R15 ;  /* 0x0000000f0200a986 */ /* 0x0105e2000c101506 */
[----:B------:R-:W-:Y:S05]  /*0c50*/  @P3 EXIT ;  /* 0x000000000000394d */ /* 0x000fea0003800000 */
[----:B01----:R-:W0:Y:S04]  /*0c60*/  LDS R13, [R13+0x4] ;  /* 0x000004000d0d7984 */ /* 0x003e280000000800 */
[----:B0-----:R-:W-:Y:S01]  /*0c70*/  STG.E.U16 desc[UR6][R4.64+0x2], R13 ;  /* 0x0000020d04007986 */ /* 0x001fe2000c101506 */
[----:B------:R-:W-:Y:S05]  /*0c80*/  EXIT ;  /* 0x000000000000794d */ /* 0x000fea0003800000 */
.L_x_7:
        /* <DEDUP_REMOVED lines=15> */
.L_x_13:


//--------------------- .text._Z18dist_to_out_kernelPtPiii --------------------------
	.section	.text._Z18dist_to_out_kernelPtPiii,"ax",@progbits
	.align	128
        .global         _Z18dist_to_out_kernelPtPiii
        .type           _Z18dist_to_out_kernelPtPiii,@function
        .size           _Z18dist_to_out_kernelPtPiii,(.L_x_14 - _Z18dist_to_out_kernelPtPiii)
        .other          _Z18dist_to_out_kernelPtPiii,@"STO_CUDA_ENTRY STV_DEFAULT"
_Z18dist_to_out_kernelPtPiii:
.text._Z18dist_to_out_kernelPtPiii:
[----:B------:R-:W-:Y:S01]  /*0000*/  LDC R1, c[0x0][0x37c] ;  /* 0x0000df00ff017b82 */ /* 0x000fe20000000800 */
[----:B------:R-:W0:Y:S07]  /*0010*/  S2R R3, SR_TID.X ;  /* 0x0000000000037919 */ /* 0x000e2e0000002100 */
[----:B------:R-:W0:Y:S01]  /*0020*/  LDC R0, c[0x0][0x360] ;  /* 0x0000d800ff007b82 */ /* 0x000e220000000800 */
[----:B------:R-:W1:Y:S01]  /*0030*/  LDCU UR6, c[0x0][0x390] ;  /* 0x00007200ff0677ac */ /* 0x000e620008000800 */
[----:B------:R-:W2:Y:S06]  /*0040*/  S2R R2, SR_TID.Y ;  /* 0x0000000000027919 */ /* 0x000eac0000002200 */
[----:B------:R-:W0:Y:S08]  /*0050*/  S2UR UR4, SR_CTAID.X ;  /* 0x00000000000479c3 */ /* 0x000e300000002500 */
[----:B------:R-:W2:Y:S08]  /*0060*/  S2UR UR5, SR_CTAID.Y ;  /* 0x00000000000579c3 */ /* 0x000eb00000002600 */
[----:B------:R-:W2:Y:S01]  /*0070*/  LDC R7, c[0x0][0x364] ;  /* 0x0000d900ff077b82 */ /* 0x000ea20000000800 */
[----:B0-----:R-:W-:-:S02]  /*0080*/  IMAD R0, R0, UR4, R3 ;  /* 0x0000000400007c24 */ /* 0x001fc4000f8e0203 */
[----:B--2---:R-:W-:-:S05]  /*0090*/  IMAD R7, R7, UR5, R2 ;  /* 0x0000000507077c24 */ /* 0x004fca000f8e0202 */
[----:B------:R-:W-:-:S04]  /*00a0*/  VIMNMX R2, PT, PT, R0, R7, !PT ;  /* 0x0000000700027248 */ /* 0x000fc80007fe0100 */
[----:B-1----:R-:W-:-:S13]  /*00b0*/  ISETP.GE.AND P0, PT, R2, UR6, PT ;  /* 0x0000000602007c0c */ /* 0x002fda000bf06270 */
[----:B------:R-:W-:Y:S05]  /*00c0*/  @P0 EXIT ;  /* 0x000000000000094d */ /* 0x000fea0003800000 */
[----:B------:R-:W0:Y:S01]  /*00d0*/  LDC.64 R2, c[0x0][0x380] ;  /* 0x0000e000ff027b82 */ /* 0x000e220000000a00 */
[----:B------:R-:W1:Y:S01]  /*00e0*/  LDCU UR7, c[0x0][0x394] ;  /* 0x00007280ff0777ac */ /* 0x000e620008000800 */
[----:B------:R-:W2:Y:S01]  /*00f0*/  LDCU.64 UR4, c[0x0][0x358] ;  /* 0x00006b00ff0477ac */ /* 0x000ea20008000a00 */
[----:B-1----:R-:W-:-:S04]  /*0100*/  IMAD R5, R7, UR7, R0 ;  /* 0x0000000707057c24 */ /* 0x002fc8000f8e0200 */
[----:B0-----:R-:W-:Y:S02]  /*0110*/  IMAD.WIDE R2, R5, 0x2, R2 ;  /* 0x0000000205027825 */ /* 0x001fe400078e0202 */
[----:B------:R-:W0:Y:S04]  /*0120*/  LDC.64 R4, c[0x0][0x388] ;  /* 0x0000e200ff047b82 */ /* 0x000e280000000a00 */
[----:B--2---:R-:W2:Y:S01]  /*0130*/  LDG.E.U16 R3, desc[UR4][R2.64] ;  /* 0x0000000402037981 */ /* 0x004ea2000c1e1500 */
[----:B------:R-:W-:-:S04]  /*0140*/  IMAD R7, R7, UR6, R0 ;  /* 0x0000000607077c24 */ /* 0x000fc8000f8e0200 */
[----:B0-----:R-:W-:-:S05]  /*0150*/  IMAD.WIDE R4, R7, 0x4, R4 ;  /* 0x0000000407047825 */ /* 0x001fca00078e0204 */
[----:B--2---:R-:W-:Y:S01]  /*0160*/  STG.E desc[UR4][R4.64], R3 ;  /* 0x0000000304007986 */ /* 0x004fe2000c101904 */
[----:B------:R-:W-:Y:S05]  /*0170*/  EXIT ;  /* 0x000000000000794d */ /* 0x000fea0003800000 */
.L_x_8:
        /* <DEDUP_REMOVED lines=16> */
.L_x_14:


//--------------------- .text._Z19update_edges_kernelPtPiii --------------------------
	.section	.text._Z19update_edges_kernelPtPiii,"ax",@progbits
	.align	128
        .global         _Z19update_edges_kernelPtPiii
        .type           _Z19update_edges_kernelPtPiii,@function
        .size           _Z19update_edges_kernelPtPiii,(.L_x_15 - _Z19update_edges_kernelPtPiii)
        .other          _Z19update_edges_kernelPtPiii,@"STO_CUDA_ENTRY STV_DEFAULT"
_Z19update_edges_kernelPtPiii:
.text._Z19update_edges_kernelPtPiii:
[----:B------:R-:W-:Y:S01]  /*0000*/  LDC R1, c[0x0][0x37c] ;  /* 0x0000df00ff017b82 */ /* 0x000fe20000000800 */
[----:B------:R-:W0:Y:S07]  /*0010*/  S2R R3, SR_TID.X ;  /* 0x0000000000037919 */ /* 0x000e2e0000002100 */
[----:B------:R-:W0:Y:S01]  /*0020*/  S2UR UR4, SR_CTAID.X ;  /* 0x00000000000479c3 */ /* 0x000e220000002500 */
[----:B------:R-:W1:Y:S07]  /*0030*/  LDCU UR5, c[0x0][0x390] ;  /* 0x00007200ff0577ac */ /* 0x000e6e0008000800 */
[----:B------:R-:W0:Y:S02]  /*0040*/  LDC R0, c[0x0][0x360] ;  /* 0x0000d800ff007b82 */ /* 0x000e240000000800 */
[----:B0-----:R-:W-:-:S05]  /*0050*/  IMAD R0, R0, UR4, R3 ;  /* 0x0000000400007c24 */ /* 0x001fca000f8e0203 */
[----:B-1----:R-:W-:-:S13]  /*0060*/  ISETP.GE.AND P0, PT, R0, UR5, PT ;  /* 0x0000000500007c0c */ /* 0x002fda000bf06270 */
[----:B------:R-:W-:Y:S05]  /*0070*/  @P0 EXIT ;  /* 0x000000000000094d */ /* 0x000fea0003800000 */
[----:B------:R-:W0:Y:S01]  /*0080*/  LDC.64 R2, c[0x0][0x388] ;  /* 0x0000e200ff027b82 */ /* 0x000e220000000a00 */
[----:B------:R-:W1:Y:S01]  /*0090*/  LDCU.64 UR4, c[0x0][0x358] ;  /* 0x00006b00ff0477ac */ /* 0x000e620008000a00 */
[----:B------:R-:W-:Y:S01]  /*00a0*/  LEA R5, R0, R0, 0x1 ;  /* 0x0000000000057211 */ /* 0x000fe200078e08ff */
[----:B------:R-:W2:Y:S04]  /*00b0*/  LDCU UR6, c[0x0][0x394] ;  /* 0x00007280ff0677ac */ /* 0x000ea80008000800 */
[----:B0-----:R-:W-:Y:S02]  /*00c0*/  IMAD.WIDE R2, R5, 0x4, R2 ;  /* 0x0000000405027825 */ /* 0x001fe400078e0202 */
[----:B------:R-:W0:Y:S03]  /*00d0*/  LDC.64 R4, c[0x0][0x380] ;  /* 0x0000e000ff047b82 */ /* 0x000e260000000a00 */
[----:B-1----:R-:W2:Y:S04]  /*00e0*/  LDG.E R0, desc[UR4][R2.64] ;  /* 0x0000000402007981 */ /* 0x002ea8000c1e1900 */
[----:B------:R-:W2:Y:S04]  /*00f0*/  LDG.E R7, desc[UR4][R2.64+0x4] ;  /* 0x0000040402077981 */ /* 0x000ea8000c1e1900 */
[----:B------:R-:W3:Y:S01]  /*0100*/  LDG.E R9, desc[UR4][R2.64+0x8] ;  /* 0x0000080402097981 */ /* 0x000ee2000c1e1900 */
[----:B--2---:R-:W-:-:S04]  /*0110*/  IMAD R7, R0, UR6, R7 ;  /* 0x0000000600077c24 */ /* 0x004fc8000f8e0207 */
[----:B0-----:R-:W-:-:S05]  /*0120*/  IMAD.WIDE R4, R7, 0x2, R4 ;  /* 0x0000000207047825 */ /* 0x001fca00078e0204 */
[----:B---3--:R-:W-:Y:S01]  /*0130*/  STG.E.U16 desc[UR4][R4.64], R9 ;  /* 0x0000000904007986 */ /* 0x008fe2000c101504 */
[----:B------:R-:W-:Y:S05]  /*0140*/  EXIT ;  /* 0x000000000000794d */ /* 0x000fea0003800000 */
.L_x_9:
        /* <DEDUP_REMOVED lines=11> */
.L_x_15:


//--------------------- .text._Z16init_dist_kernelPtii --------------------------
	.section	.text._Z16init_dist_kernelPtii,"ax",@progbits
	.align	128
        .global         _Z16init_dist_kernelPtii
        .type           _Z16init_dist_kernelPtii,@function
        .size           _Z16init_dist_kernelPtii,(.L_x_16 - _Z16init_dist_kernelPtii)
        .other          _Z16init_dist_kernelPtii,@"STO_CUDA_ENTRY STV_DEFAULT"
_Z16init_dist_kernelPtii:
.text._Z16init_dist_kernelPtii:
        /* <DEDUP_REMOVED lines=13> */
[----:B------:R-:W0:Y:S02]  /*00d0*/  LDCU UR4, c[0x0][0x388] ;  /* 0x00007100ff0477ac */ /* 0x000e240008000800 */
[----:B0-----:R-:W-:Y:S01]  /*00e0*/  ISETP.GE.AND P1, PT, R2, UR4, PT ;  /* 0x0000000402007c0c */ /* 0x001fe2000bf26270 */
[----:B------:R-:W0:-:S12]  /*00f0*/  LDCU.64 UR4, c[0x0][0x358] ;  /* 0x00006b00ff0477ac */ /* 0x000e180008000a00 */
[----:B------:R-:W1:Y:S01]  /*0100*/  @!P1 LDC.64 R2, c[0x0][0x380] ;  /* 0x0000e000ff029b82 */ /* 0x000e620000000a00 */
[----:B------:R-:W-:Y:S01]  /*0110*/  @!P1 IMAD R7, R5, UR6, R0 ;  /* 0x0000000605079c24 */ /* 0x000fe2000f8e0200 */
[----:B------:R-:W-:-:S03]  /*0120*/  @!P1 ISETP.NE.AND P0, PT, R0, R5, PT ;  /* 0x000000050000920c */ /* 0x000fc60003f05270 */
[----:B-1----:R-:W-:Y:S01]  /*0130*/  @!P1 IMAD.WIDE R2, R7, 0x2, R2 ;  /* 0x0000000207029825 */ /* 0x002fe200078e0202 */
[----:B------:R-:W-:-:S05]  /*0140*/  @!P1 SEL R7, RZ, 0xffffffff, !P0 ;  /* 0xffffffffff079807 */ /* 0x000fca0004000000 */
[----:B0-----:R0:W-:Y:S01]  /*0150*/  @!P1 STG.E.U16 desc[UR4][R2.64], R7 ;  /* 0x0000000702009986 */ /* 0x0011e2000c101504 */
[----:B------:R-:W-:Y:S05]  /*0160*/  @!P1 EXIT ;  /* 0x000000000000994d */ /* 0x000fea0003800000 */
[----:B0-----:R-:W0:Y:S01]  /*0170*/  LDC.64 R2, c[0x0][0x380] ;  /* 0x0000e000ff027b82 */ /* 0x001e220000000a00 */
[----:B------:R-:W-:Y:S01]  /*0180*/  IMAD R5, R5, UR6, R0 ;  /* 0x0000000605057c24 */ /* 0x000fe2000f8e0200 */
[----:B------:R-:W-:-:S03]  /*0190*/  MOV R0, 0xffff ;  /* 0x0000ffff00007802 */ /* 0x000fc60000000f00 */
[----:B0-----:R-:W-:-:S05]  /*01a0*/  IMAD.WIDE R2, R5, 0x2, R2 ;  /* 0x0000000205027825 */ /* 0x001fca00078e0202 */
[----:B------:R-:W-:Y:S01]  /*01b0*/  STG.E.U16 desc[UR4][R2.64], R0 ;  /* 0x0000000002007986 */ /* 0x000fe2000c101504 */
[----:B------:R-:W-:Y:S05]  /*01c0*/  EXIT ;  /* 0x000000000000794d */ /* 0x000fea0003800000 */
.L_x_10:
        /* <DEDUP_REMOVED lines=11> */
.L_x_16:


//--------------------- .nv.shared._Z6phase3Ptiiii --------------------------
	.section	.nv.shared._Z6phase3Ptiiii,"aw",@nobits
	.sectionflags	@""
	.align	4
.nv.shared._Z6phase3Ptiiii:
	.zero		33792


//--------------------- .nv.shared.reserved.0     --------------------------
	.section	.nv.shared.reserved.0,"aw",@nobits
	.weak		__nv_reservedSMEM_offset_0_alias
	.size		__nv_reservedSMEM_offset_0_alias, 0, 64
	.other		__nv_reservedSMEM_offset_0_alias,@"STO_CUDA_RESERVED_SHARED STV_DEFAULT"
__nv_reservedSMEM_offset_0_alias:
	.zero		0
	.zero		64


//--------------------- .nv.shared._Z6phase2Ptiiii --------------------------
	.section	.nv.shared._Z6phase2Ptiiii,"aw",@nobits
	.sectionflags	@""
	.align	4
.nv.shared._Z6phase2Ptiiii:
	.zero		34304


//--------------------- .nv.shared._Z6phase1Ptiii --------------------------
	.section	.nv.shared._Z6phase1Ptiii,"aw",@nobits
	.sectionflags	@""
	.align	4
.nv.shared._Z6phase1Ptiii:
	.zero		17664


//--------------------- .nv.constant0._Z6phase3Ptiiii --------------------------
	.section	.nv.constant0._Z6phase3Ptiiii,"a",@progbits
	.sectionflags	@""
	.align	4
.nv.constant0._Z6phase3Ptiiii:
	.zero		920


//--------------------- .nv.constant0._Z6phase2Ptiiii --------------------------
	.section	.nv.constant0._Z6phase2Ptiiii,"a",@progbits
	.sectionflags	@""
	.align	4
.nv.constant0._Z6phase2Ptiiii:
	.zero		920


//--------------------- .nv.constant0._Z6phase1Ptiii --------------------------
	.section	.nv.constant0._Z6phase1Ptiii,"a",@progbits
	.sectionflags	@""
	.align	4
.nv.constant0._Z6phase1Ptiii:
	.zero		916


//--------------------- .nv.constant0._Z18dist_to_out_kernelPtPiii --------------------------
	.section	.nv.constant0._Z18dist_to_out_kernelPtPiii,"a",@progbits
	.sectionflags	@""
	.align	4
.nv.constant0._Z18dist_to_out_kernelPtPiii:
	.zero		920


//--------------------- .nv.constant0._Z19update_edges_kernelPtPiii --------------------------
	.section	.nv.constant0._Z19update_edges_kernelPtPiii,"a",@progbits
	.sectionflags	@""
	.align	4
.nv.constant0._Z19update_edges_kernelPtPiii:
	.zero		920


//--------------------- .nv.constant0._Z16init_dist_kernelPtii --------------------------
	.section	.nv.constant0._Z16init_dist_kernelPtii,"a",@progbits
	.sectionflags	@""
	.align	4
.nv.constant0._Z16init_dist_kernelPtii:
	.zero		912


//--------------------- SYMBOLS --------------------------

	.type		.nv.reservedSmem.offset0,@object
	.size		.nv.reservedSmem.offset0,0x4
	.type		.nv.reservedSmem.cap,@object
	.size		.nv.reservedSmem.cap,0x4
